	.target	sm_100a

	.elftype	@"ET_EXEC"


//--------------------- .note.nv.tkinfo           --------------------------
	.section	.note.nv.tkinfo,"",@"SHT_NOTE"
	.sectionflags	@"SHF_NOTE_NV_TKINFO"
	.tkinfo
        /*0018*/ 	.word	0x00000002
        /*0030*/ 	.string	""
        /*0030*/ 	.string	"ptxas"
        /*0030*/ 	.string	"Cuda compilation tools, release 13.0, V13.0.88"
        /*0030*/ 	.string	"Build cuda_13.0.r13.0/compiler.36424714_0"
        /*0030*/ 	.string	"-arch sm_100a -m 64 "



//--------------------- .note.nv.cuinfo           --------------------------
	.section	.note.nv.cuinfo,"",@"SHT_NOTE"
	.sectionflags	@"SHF_NOTE_NV_CUINFO"
        /*0018*/ 	.short	0x0002
        /*001a*/ 	.short	0x0064
        /*001c*/ 	.short	0x0082
	.zero		2


//--------------------- .nv.info                  --------------------------
	.section	.nv.info,"",@"SHT_CUDA_INFO"
	.align	4


	//----- nvinfo : EIATTR_REGCOUNT
	.align		4
        /*0000*/ 	.byte	0x04, 0x2f
        /*0002*/ 	.short	(.L_12 - .L_11)
	.align		4
.L_11:
        /*0004*/ 	.word	index@(_ZN7cutlass13device_kernelIN5flash19enable_sm80_to_sm89INS1_16FlashAttnFwdSm80INS1_25CollectiveMainloopFwdSm80ILi4ELi1ELb0EN4cute5tupleIJNS5_1CILi128EEENS7_ILi64EEENS7_ILi96EEEEEELi96ENS_10bfloat16_tEfNS_4arch4Sm80ELb1ELb0ELb0ELb1ELb1ELb1ELb1ELb0EEENS1_21CollectiveEpilogueFwdINS6_IJS8_SA_S9_EEENS6_IJNS7_ILi1EEESI_SI_EEESC_SE_Li128ELb1ELb1ELb0ELb0EEENS1_19SingleTileSchedulerILb1ELb0ELb1ELi128EEEEEEEEEvNT_6ParamsE)
        /*0008*/ 	.word	0x00000004


	//----- nvinfo : EIATTR_FRAME_SIZE
	.align		4
.L_12:
        /*000c*/ 	.byte	0x04, 0x11
        /*000e*/ 	.short	(.L_14 - .L_13)
	.align		4
.L_13:
        /*0010*/ 	.word	index@(_ZN7cutlass13device_kernelIN5flash19enable_sm80_to_sm89INS1_16FlashAttnFwdSm80INS1_25CollectiveMainloopFwdSm80ILi4ELi1ELb0EN4cute5tupleIJNS5_1CILi128EEENS7_ILi64EEENS7_ILi96EEEEEELi96ENS_10bfloat16_tEfNS_4arch4Sm80ELb1ELb0ELb0ELb1ELb1ELb1ELb1ELb0EEENS1_21CollectiveEpilogueFwdINS6_IJS8_SA_S9_EEENS6_IJNS7_ILi1EEESI_SI_EEESC_SE_Li128ELb1ELb1ELb0ELb0EEENS1_19SingleTileSchedulerILb1ELb0ELb1ELi128EEEEEEEEEvNT_6ParamsE)
        /*0014*/ 	.word	0x00000000


	//----- nvinfo : EIATTR_REGCOUNT
	.align		4
.L_14:
        /*0018*/ 	.byte	0x04, 0x2f
        /*001a*/ 	.short	(.L_16 - .L_15)
	.align		4
.L_15:
        /*001c*/ 	.word	index@(_ZN7cutlass13device_kernelIN5flash19enable_sm80_to_sm89INS1_16FlashAttnFwdSm80INS1_25CollectiveMainloopFwdSm80ILi4ELi1ELb0EN4cute5tupleIJNS5_1CILi128EEENS7_ILi64EEENS7_ILi96EEEEEELi96ENS_10bfloat16_tEfNS_4arch4Sm80ELb1ELb0ELb0ELb1ELb1ELb0ELb1ELb0EEENS1_21CollectiveEpilogueFwdINS6_IJS8_SA_S9_EEENS6_IJNS7_ILi1EEESI_SI_EEESC_SE_Li128ELb1ELb1ELb0ELb0EEENS1_19SingleTileSchedulerILb1ELb0ELb1ELi128EEEEEEEEEvNT_6ParamsE)
        /*0020*/ 	.word	0x00000004


	//----- nvinfo : EIATTR_FRAME_SIZE
	.align		4
.L_16:
        /*0024*/ 	.byte	0x04, 0x11
        /*0026*/ 	.short	(.L_18 - .L_17)
	.align		4
.L_17:
        /*0028*/ 	.word	index@(_ZN7cutlass13device_kernelIN5flash19enable_sm80_to_sm89INS1_16FlashAttnFwdSm80INS1_25CollectiveMainloopFwdSm80ILi4ELi1ELb0EN4cute5tupleIJNS5_1CILi128EEENS7_ILi64EEENS7_ILi96EEEEEELi96ENS_10bfloat16_tEfNS_4arch4Sm80ELb1ELb0ELb0ELb1ELb1ELb0ELb1ELb0EEENS1_21CollectiveEpilogueFwdINS6_IJS8_SA_S9_EEENS6_IJNS7_ILi1EEESI_SI_EEESC_SE_Li128ELb1ELb1ELb0ELb0EEENS1_19SingleTileSchedulerILb1ELb0ELb1ELi128EEEEEEEEEvNT_6ParamsE)
        /*002c*/ 	.word	0x00000000


	//----- nvinfo : EIATTR_REGCOUNT
	.align		4
.L_18:
        /*0030*/ 	.byte	0x04, 0x2f
        /*0032*/ 	.short	(.L_20 - .L_19)
	.align		4
.L_19:
        /*0034*/ 	.word	index@(_ZN7cutlass13device_kernelIN5flash19enable_sm80_to_sm89INS1_16FlashAttnFwdSm80INS1_25CollectiveMainloopFwdSm80ILi4ELi1ELb0EN4cute5tupleIJNS5_1CILi128EEENS7_ILi64EEENS7_ILi96EEEEEELi96ENS_10bfloat16_tEfNS_4arch4Sm80ELb1ELb0ELb0ELb0ELb1ELb0ELb1ELb0EEENS1_21CollectiveEpilogueFwdINS6_IJS8_SA_S9_EEENS6_IJNS7_ILi1EEESI_SI_EEESC_SE_Li128ELb0ELb1ELb0ELb0EEENS1_30DynamicPersistentTileSchedulerILi128ELi128ELb0ELb1ELb0EEEEEEEEEvNT_6ParamsE)
        /*0038*/ 	.word	0x00000004


	//----- nvinfo : EIATTR_FRAME_SIZE
	.align		4
.L_20:
        /*003c*/ 	.byte	0x04, 0x11
        /*003e*/ 	.short	(.L_22 - .L_21)
	.align		4
.L_21:
        /*0040*/ 	.word	index@(_ZN7cutlass13device_kernelIN5flash19enable_sm80_to_sm89INS1_16FlashAttnFwdSm80INS1_25CollectiveMainloopFwdSm80ILi4ELi1ELb0EN4cute5tupleIJNS5_1CILi128EEENS7_ILi64EEENS7_ILi96EEEEEELi96ENS_10bfloat16_tEfNS_4arch4Sm80ELb1ELb0ELb0ELb0ELb1ELb0ELb1ELb0EEENS1_21CollectiveEpilogueFwdINS6_IJS8_SA_S9_EEENS6_IJNS7_ILi1EEESI_SI_EEESC_SE_Li128ELb0ELb1ELb0ELb0EEENS1_30DynamicPersistentTileSchedulerILi128ELi128ELb0ELb1ELb0EEEEEEEEEvNT_6ParamsE)
        /*0044*/ 	.word	0x00000000


	//----- nvinfo : EIATTR_REGCOUNT
	.align		4
.L_22:
        /*0048*/ 	.byte	0x04, 0x2f
        /*004a*/ 	.short	(.L_24 - .L_23)
	.align		4
.L_23:
        /*004c*/ 	.word	index@(_ZN7cutlass13device_kernelIN5flash19enable_sm80_to_sm89INS1_16FlashAttnFwdSm80INS1_25CollectiveMainloopFwdSm80ILi4ELi1ELb0EN4cute5tupleIJNS5_1CILi128EEENS7_ILi48EEENS7_ILi96EEEEEELi96ENS_10bfloat16_tEfNS_4arch4Sm80ELb0ELb1ELb0ELb1ELb1ELb1ELb1ELb0EEENS1_21CollectiveEpilogueFwdINS6_IJS8_SA_S9_EEENS6_IJNS7_ILi1EEESI_SI_EEESC_SE_Li128ELb1ELb1ELb0ELb0EEENS1_19SingleTileSchedulerILb1ELb0ELb1ELi128EEEEEEEEEvNT_6ParamsE)
        /*0050*/ 	.word	0x00000004


	//----- nvinfo : EIATTR_FRAME_SIZE
	.align		4
.L_24:
        /*0054*/ 	.byte	0x04, 0x11
        /*0056*/ 	.short	(.L_26 - .L_25)
	.align		4
.L_25:
        /*0058*/ 	.word	index@(_ZN7cutlass13device_kernelIN5flash19enable_sm80_to_sm89INS1_16FlashAttnFwdSm80INS1_25CollectiveMainloopFwdSm80ILi4ELi1ELb0EN4cute5tupleIJNS5_1CILi128EEENS7_ILi48EEENS7_ILi96EEEEEELi96ENS_10bfloat16_tEfNS_4arch4Sm80ELb0ELb1ELb0ELb1ELb1ELb1ELb1ELb0EEENS1_21CollectiveEpilogueFwdINS6_IJS8_SA_S9_EEENS6_IJNS7_ILi1EEESI_SI_EEESC_SE_Li128ELb1ELb1ELb0ELb0EEENS1_19SingleTileSchedulerILb1ELb0ELb1ELi128EEEEEEEEEvNT_6ParamsE)
        /*005c*/ 	.word	0x00000000


	//----- nvinfo : EIATTR_REGCOUNT
	.align		4
.L_26:
        /*0060*/ 	.byte	0x04, 0x2f
        /*0062*/ 	.short	(.L_28 - .L_27)
	.align		4
.L_27:
        /*0064*/ 	.word	index@(_ZN7cutlass13device_kernelIN5flash19enable_sm80_to_sm89INS1_16FlashAttnFwdSm80INS1_25CollectiveMainloopFwdSm80ILi4ELi1ELb0EN4cute5tupleIJNS5_1CILi128EEENS7_ILi48EEENS7_ILi96EEEEEELi96ENS_10bfloat16_tEfNS_4arch4Sm80ELb0ELb1ELb0ELb1ELb1ELb0ELb1ELb0EEENS1_21CollectiveEpilogueFwdINS6_IJS8_SA_S9_EEENS6_IJNS7_ILi1EEESI_SI_EEESC_SE_Li128ELb1ELb1ELb0ELb0EEENS1_19SingleTileSchedulerILb1ELb0ELb1ELi128EEEEEEEEEvNT_6ParamsE)
        /*0068*/ 	.word	0x00000004


	//----- nvinfo : EIATTR_FRAME_SIZE
	.align		4
.L_28:
        /*006c*/ 	.byte	0x04, 0x11
        /*006e*/ 	.short	(.L_30 - .L_29)
	.align		4
.L_29:
        /*0070*/ 	.word	index@(_ZN7cutlass13device_kernelIN5flash19enable_sm80_to_sm89INS1_16FlashAttnFwdSm80INS1_25CollectiveMainloopFwdSm80ILi4ELi1ELb0EN4cute5tupleIJNS5_1CILi128EEENS7_ILi48EEENS7_ILi96EEEEEELi96ENS_10bfloat16_tEfNS_4arch4Sm80ELb0ELb1ELb0ELb1ELb1ELb0ELb1ELb0EEENS1_21CollectiveEpilogueFwdINS6_IJS8_SA_S9_EEENS6_IJNS7_ILi1EEESI_SI_EEESC_SE_Li128ELb1ELb1ELb0ELb0EEENS1_19SingleTileSchedulerILb1ELb0ELb1ELi128EEEEEEEEEvNT_6ParamsE)
        /*0074*/ 	.word	0x00000000


	//----- nvinfo : EIATTR_REGCOUNT
	.align		4
.L_30:
        /*0078*/ 	.byte	0x04, 0x2f
        /*007a*/ 	.short	(.L_32 - .L_31)
	.align		4
.L_31:
        /*007c*/ 	.word	index@(_ZN7cutlass13device_kernelIN5flash19enable_sm80_to_sm89INS1_16FlashAttnFwdSm80INS1_25CollectiveMainloopFwdSm80ILi4ELi1ELb0EN4cute5tupleIJNS5_1CILi128EEENS7_ILi48EEENS7_ILi96EEEEEELi96ENS_10bfloat16_tEfNS_4arch4Sm80ELb0ELb1ELb0ELb0ELb1ELb0ELb1ELb0EEENS1_21CollectiveEpilogueFwdINS6_IJS8_SA_S9_EEENS6_IJNS7_ILi1EEESI_SI_EEESC_SE_Li128ELb0ELb1ELb0ELb0EEENS1_19SingleTileSchedulerILb0ELb0ELb1ELi128EEEEEEEEEvNT_6ParamsE)
        /*0080*/ 	.word	0x00000004


	//----- nvinfo : EIATTR_FRAME_SIZE
	.align		4
.L_32:
        /*0084*/ 	.byte	0x04, 0x11
        /*0086*/ 	.short	(.L_34 - .L_33)
	.align		4
.L_33:
        /*0088*/ 	.word	index@(_ZN7cutlass13device_kernelIN5flash19enable_sm80_to_sm89INS1_16FlashAttnFwdSm80INS1_25CollectiveMainloopFwdSm80ILi4ELi1ELb0EN4cute5tupleIJNS5_1CILi128EEENS7_ILi48EEENS7_ILi96EEEEEELi96ENS_10bfloat16_tEfNS_4arch4Sm80ELb0ELb1ELb0ELb0ELb1ELb0ELb1ELb0EEENS1_21CollectiveEpilogueFwdINS6_IJS8_SA_S9_EEENS6_IJNS7_ILi1EEESI_SI_EEESC_SE_Li128ELb0ELb1ELb0ELb0EEENS1_19SingleTileSchedulerILb0ELb0ELb1ELi128EEEEEEEEEvNT_6ParamsE)
        /*008c*/ 	.word	0x00000000


	//----- nvinfo : EIATTR_REGCOUNT
	.align		4
.L_34:
        /*0090*/ 	.byte	0x04, 0x2f
        /*0092*/ 	.short	(.L_36 - .L_35)
	.align		4
.L_35:
        /*0094*/ 	.word	index@(_ZN7cutlass13device_kernelIN5flash19enable_sm80_to_sm89INS1_16FlashAttnFwdSm80INS1_25CollectiveMainloopFwdSm80ILi4ELi1ELb0EN4cute5tupleIJNS5_1CILi128EEENS7_ILi64EEENS7_ILi96EEEEEELi96ENS_10bfloat16_tEfNS_4arch4Sm80ELb0ELb0ELb0ELb1ELb1ELb1ELb1ELb0EEENS1_21CollectiveEpilogueFwdINS6_IJS8_SA_S9_EEENS6_IJNS7_ILi1EEESI_SI_EEESC_SE_Li128ELb1ELb1ELb0ELb0EEENS1_19SingleTileSchedulerILb1ELb0ELb1ELi128EEEEEEEEEvNT_6ParamsE)
        /*0098*/ 	.word	0x00000004


	//----- nvinfo : EIATTR_FRAME_SIZE
	.align		4
.L_36:
        /*009c*/ 	.byte	0x04, 0x11
        /*009e*/ 	.short	(.L_38 - .L_37)
	.align		4
.L_37:
        /*00a0*/ 	.word	index@(_ZN7cutlass13device_kernelIN5flash19enable_sm80_to_sm89INS1_16FlashAttnFwdSm80INS1_25CollectiveMainloopFwdSm80ILi4ELi1ELb0EN4cute5tupleIJNS5_1CILi128EEENS7_ILi64EEENS7_ILi96EEEEEELi96ENS_10bfloat16_tEfNS_4arch4Sm80ELb0ELb0ELb0ELb1ELb1ELb1ELb1ELb0EEENS1_21CollectiveEpilogueFwdINS6_IJS8_SA_S9_EEENS6_IJNS7_ILi1EEESI_SI_EEESC_SE_Li128ELb1ELb1ELb0ELb0EEENS1_19SingleTileSchedulerILb1ELb0ELb1ELi128EEEEEEEEEvNT_6ParamsE)
        /*00a4*/ 	.word	0x00000000


	//----- nvinfo : EIATTR_REGCOUNT
	.align		4
.L_38:
        /*00a8*/ 	.byte	0x04, 0x2f
        /*00aa*/ 	.short	(.L_40 - .L_39)
	.align		4
.L_39:
        /*00ac*/ 	.word	index@(_ZN7cutlass13device_kernelIN5flash19enable_sm80_to_sm89INS1_16FlashAttnFwdSm80INS1_25CollectiveMainloopFwdSm80ILi4ELi1ELb0EN4cute5tupleIJNS5_1CILi128EEENS7_ILi64EEENS7_ILi96EEEEEELi96ENS_10bfloat16_tEfNS_4arch4Sm80ELb0ELb0ELb0ELb1ELb1ELb0ELb1ELb0EEENS1_21CollectiveEpilogueFwdINS6_IJS8_SA_S9_EEENS6_IJNS7_ILi1EEESI_SI_EEESC_SE_Li128ELb1ELb1ELb0ELb0EEENS1_19SingleTileSchedulerILb1ELb0ELb1ELi128EEEEEEEEEvNT_6ParamsE)
        /*00b0*/ 	.word	0x00000004


	//----- nvinfo : EIATTR_FRAME_SIZE
	.align		4
.L_40:
        /*00b4*/ 	.byte	0x04, 0x11
        /*00b6*/ 	.short	(.L_42 - .L_41)
	.align		4
.L_41:
        /*00b8*/ 	.word	index@(_ZN7cutlass13device_kernelIN5flash19enable_sm80_to_sm89INS1_16FlashAttnFwdSm80INS1_25CollectiveMainloopFwdSm80ILi4ELi1ELb0EN4cute5tupleIJNS5_1CILi128EEENS7_ILi64EEENS7_ILi96EEEEEELi96ENS_10bfloat16_tEfNS_4arch4Sm80ELb0ELb0ELb0ELb1ELb1ELb0ELb1ELb0EEENS1_21CollectiveEpilogueFwdINS6_IJS8_SA_S9_EEENS6_IJNS7_ILi1EEESI_SI_EEESC_SE_Li128ELb1ELb1ELb0ELb0EEENS1_19SingleTileSchedulerILb1ELb0ELb1ELi128EEEEEEEEEvNT_6ParamsE)
        /*00bc*/ 	.word	0x00000000


	//----- nvinfo : EIATTR_REGCOUNT
	.align		4
.L_42:
        /*00c0*/ 	.byte	0x04, 0x2f
        /*00c2*/ 	.short	(.L_44 - .L_43)
	.align		4
.L_43:
        /*00c4*/ 	.word	index@(_ZN7cutlass13device_kernelIN5flash19enable_sm80_to_sm89INS1_16FlashAttnFwdSm80INS1_25CollectiveMainloopFwdSm80ILi4ELi1ELb0EN4cute5tupleIJNS5_1CILi128EEENS7_ILi64EEENS7_ILi96EEEEEELi96ENS_10bfloat16_tEfNS_4arch4Sm80ELb0ELb0ELb0ELb0ELb1ELb0ELb1ELb0EEENS1_21CollectiveEpilogueFwdINS6_IJS8_SA_S9_EEENS6_IJNS7_ILi1EEESI_SI_EEESC_SE_Li128ELb0ELb1ELb0ELb0EEENS1_19SingleTileSchedulerILb0ELb0ELb1ELi128EEEEEEEEEvNT_6ParamsE)
        /*00c8*/ 	.word	0x00000004


	//----- nvinfo : EIATTR_FRAME_SIZE
	.align		4
.L_44:
        /*00cc*/ 	.byte	0x04, 0x11
        /*00ce*/ 	.short	(.L_46 - .L_45)
	.align		4
.L_45:
        /*00d0*/ 	.word	index@(_ZN7cutlass13device_kernelIN5flash19enable_sm80_to_sm89INS1_16FlashAttnFwdSm80INS1_25CollectiveMainloopFwdSm80ILi4ELi1ELb0EN4cute5tupleIJNS5_1CILi128EEENS7_ILi64EEENS7_ILi96EEEEEELi96ENS_10bfloat16_tEfNS_4arch4Sm80ELb0ELb0ELb0ELb0ELb1ELb0ELb1ELb0EEENS1_21CollectiveEpilogueFwdINS6_IJS8_SA_S9_EEENS6_IJNS7_ILi1EEESI_SI_EEESC_SE_Li128ELb0ELb1ELb0ELb0EEENS1_19SingleTileSchedulerILb0ELb0ELb1ELi128EEEEEEEEEvNT_6ParamsE)
        /*00d4*/ 	.word	0x00000000


	//----- nvinfo : EIATTR_MIN_STACK_SIZE
	.align		4
.L_46:
        /*00d8*/ 	.byte	0x04, 0x12
        /*00da*/ 	.short	(.L_48 - .L_47)
	.align		4
.L_47:
        /*00dc*/ 	.word	index@(_ZN7cutlass13device_kernelIN5flash19enable_sm80_to_sm89INS1_16FlashAttnFwdSm80INS1_25CollectiveMainloopFwdSm80ILi4ELi1ELb0EN4cute5tupleIJNS5_1CILi128EEENS7_ILi64EEENS7_ILi96EEEEEELi96ENS_10bfloat16_tEfNS_4arch4Sm80ELb0ELb0ELb0ELb0ELb1ELb0ELb1ELb0EEENS1_21CollectiveEpilogueFwdINS6_IJS8_SA_S9_EEENS6_IJNS7_ILi1EEESI_SI_EEESC_SE_Li128ELb0ELb1ELb0ELb0EEENS1_19SingleTileSchedulerILb0ELb0ELb1ELi128EEEEEEEEEvNT_6ParamsE)
        /*00e0*/ 	.word	0x00000000


	//----- nvinfo : EIATTR_MIN_STACK_SIZE
	.align		4
.L_48:
        /*00e4*/ 	.byte	0x04, 0x12
        /*00e6*/ 	.short	(.L_50 - .L_49)
	.align		4
.L_49:
        /*00e8*/ 	.word	index@(_ZN7cutlass13device_kernelIN5flash19enable_sm80_to_sm89INS1_16FlashAttnFwdSm80INS1_25CollectiveMainloopFwdSm80ILi4ELi1ELb0EN4cute5tupleIJNS5_1CILi128EEENS7_ILi64EEENS7_ILi96EEEEEELi96ENS_10bfloat16_tEfNS_4arch4Sm80ELb0ELb0ELb0ELb1ELb1ELb0ELb1ELb0EEENS1_21CollectiveEpilogueFwdINS6_IJS8_SA_S9_EEENS6_IJNS7_ILi1EEESI_SI_EEESC_SE_Li128ELb1ELb1ELb0ELb0EEENS1_19SingleTileSchedulerILb1ELb0ELb1ELi128EEEEEEEEEvNT_6ParamsE)
        /*00ec*/ 	.word	0x00000000


	//----- nvinfo : EIATTR_MIN_STACK_SIZE
	.align		4
.L_50:
        /*00f0*/ 	.byte	0x04, 0x12
        /*00f2*/ 	.short	(.L_52 - .L_51)
	.align		4
.L_51:
        /*00f4*/ 	.word	index@(_ZN7cutlass13device_kernelIN5flash19enable_sm80_to_sm89INS1_16FlashAttnFwdSm80INS1_25CollectiveMainloopFwdSm80ILi4ELi1ELb0EN4cute5tupleIJNS5_1CILi128EEENS7_ILi64EEENS7_ILi96EEEEEELi96ENS_10bfloat16_tEfNS_4arch4Sm80ELb0ELb0ELb0ELb1ELb1ELb1ELb1ELb0EEENS1_21CollectiveEpilogueFwdINS6_IJS8_SA_S9_EEENS6_IJNS7_ILi1EEESI_SI_EEESC_SE_Li128ELb1ELb1ELb0ELb0EEENS1_19SingleTileSchedulerILb1ELb0ELb1ELi128EEEEEEEEEvNT_6ParamsE)
        /*00f8*/ 	.word	0x00000000


	//----- nvinfo : EIATTR_MIN_STACK_SIZE
	.align		4
.L_52:
        /*00fc*/ 	.byte	0x04, 0x12
        /*00fe*/ 	.short	(.L_54 - .L_53)
	.align		4
.L_53:
        /*0100*/ 	.word	index@(_ZN7cutlass13device_kernelIN5flash19enable_sm80_to_sm89INS1_16FlashAttnFwdSm80INS1_25CollectiveMainloopFwdSm80ILi4ELi1ELb0EN4cute5tupleIJNS5_1CILi128EEENS7_ILi48EEENS7_ILi96EEEEEELi96ENS_10bfloat16_tEfNS_4arch4Sm80ELb0ELb1ELb0ELb0ELb1ELb0ELb1ELb0EEENS1_21CollectiveEpilogueFwdINS6_IJS8_SA_S9_EEENS6_IJNS7_ILi1EEESI_SI_EEESC_SE_Li128ELb0ELb1ELb0ELb0EEENS1_19SingleTileSchedulerILb0ELb0ELb1ELi128EEEEEEEEEvNT_6ParamsE)
        /*0104*/ 	.word	0x00000000


	//----- nvinfo : EIATTR_MIN_STACK_SIZE
	.align		4
.L_54:
        /*0108*/ 	.byte	0x04, 0x12
        /*010a*/ 	.short	(.L_56 - .L_55)
	.align		4
.L_55:
        /*010c*/ 	.word	index@(_ZN7cutlass13device_kernelIN5flash19enable_sm80_to_sm89INS1_16FlashAttnFwdSm80INS1_25CollectiveMainloopFwdSm80ILi4ELi1ELb0EN4cute5tupleIJNS5_1CILi128EEENS7_ILi48EEENS7_ILi96EEEEEELi96ENS_10bfloat16_tEfNS_4arch4Sm80ELb0ELb1ELb0ELb1ELb1ELb0ELb1ELb0EEENS1_21CollectiveEpilogueFwdINS6_IJS8_SA_S9_EEENS6_IJNS7_ILi1EEESI_SI_EEESC_SE_Li128ELb1ELb1ELb0ELb0EEENS1_19SingleTileSchedulerILb1ELb0ELb1ELi128EEEEEEEEEvNT_6ParamsE)
        /*0110*/ 	.word	0x00000000


	//----- nvinfo : EIATTR_MIN_STACK_SIZE
	.align		4
.L_56:
        /*0114*/ 	.byte	0x04, 0x12
        /*0116*/ 	.short	(.L_58 - .L_57)
	.align		4
.L_57:
        /*0118*/ 	.word	index@(_ZN7cutlass13device_kernelIN5flash19enable_sm80_to_sm89INS1_16FlashAttnFwdSm80INS1_25CollectiveMainloopFwdSm80ILi4ELi1ELb0EN4cute5tupleIJNS5_1CILi128EEENS7_ILi48EEENS7_ILi96EEEEEELi96ENS_10bfloat16_tEfNS_4arch4Sm80ELb0ELb1ELb0ELb1ELb1ELb1ELb1ELb0EEENS1_21CollectiveEpilogueFwdINS6_IJS8_SA_S9_EEENS6_IJNS7_ILi1EEESI_SI_EEESC_SE_Li128ELb1ELb1ELb0ELb0EEENS1_19SingleTileSchedulerILb1ELb0ELb1ELi128EEEEEEEEEvNT_6ParamsE)
        /*011c*/ 	.word	0x00000000


	//----- nvinfo : EIATTR_MIN_STACK_SIZE
	.align		4
.L_58:
        /*0120*/ 	.byte	0x04, 0x12
        /*0122*/ 	.short	(.L_60 - .L_59)
	.align		4
.L_59:
        /*0124*/ 	.word	index@(_ZN7cutlass13device_kernelIN5flash19enable_sm80_to_sm89INS1_16FlashAttnFwdSm80INS1_25CollectiveMainloopFwdSm80ILi4ELi1ELb0EN4cute5tupleIJNS5_1CILi128EEENS7_ILi64EEENS7_ILi96EEEEEELi96ENS_10bfloat16_tEfNS_4arch4Sm80ELb1ELb0ELb0ELb0ELb1ELb0ELb1ELb0EEENS1_21CollectiveEpilogueFwdINS6_IJS8_SA_S9_EEENS6_IJNS7_ILi1EEESI_SI_EEESC_SE_Li128ELb0ELb1ELb0ELb0EEENS1_30DynamicPersistentTileSchedulerILi128ELi128ELb0ELb1ELb0EEEEEEEEEvNT_6ParamsE)
        /*0128*/ 	.word	0x00000000


	//----- nvinfo : EIATTR_MIN_STACK_SIZE
	.align		4
.L_60:
        /*012c*/ 	.byte	0x04, 0x12
        /*012e*/ 	.short	(.L_62 - .L_61)
	.align		4
.L_61:
        /*0130*/ 	.word	index@(_ZN7cutlass13device_kernelIN5flash19enable_sm80_to_sm89INS1_16FlashAttnFwdSm80INS1_25CollectiveMainloopFwdSm80ILi4ELi1ELb0EN4cute5tupleIJNS5_1CILi128EEENS7_ILi64EEENS7_ILi96EEEEEELi96ENS_10bfloat16_tEfNS_4arch4Sm80ELb1ELb0ELb0ELb1ELb1ELb0ELb1ELb0EEENS1_21CollectiveEpilogueFwdINS6_IJS8_SA_S9_EEENS6_IJNS7_ILi1EEESI_SI_EEESC_SE_Li128ELb1ELb1ELb0ELb0EEENS1_19SingleTileSchedulerILb1ELb0ELb1ELi128EEEEEEEEEvNT_6ParamsE)
        /*0134*/ 	.word	0x00000000


	//----- nvinfo : EIATTR_MIN_STACK_SIZE
	.align		4
.L_62:
        /*0138*/ 	.byte	0x04, 0x12
        /*013a*/ 	.short	(.L_64 - .L_63)
	.align		4
.L_63:
        /*013c*/ 	.word	index@(_ZN7cutlass13device_kernelIN5flash19enable_sm80_to_sm89INS1_16FlashAttnFwdSm80INS1_25CollectiveMainloopFwdSm80ILi4ELi1ELb0EN4cute5tupleIJNS5_1CILi128EEENS7_ILi64EEENS7_ILi96EEEEEELi96ENS_10bfloat16_tEfNS_4arch4Sm80ELb1ELb0ELb0ELb1ELb1ELb1ELb1ELb0EEENS1_21CollectiveEpilogueFwdINS6_IJS8_SA_S9_EEENS6_IJNS7_ILi1EEESI_SI_EEESC_SE_Li128ELb1ELb1ELb0ELb0EEENS1_19SingleTileSchedulerILb1ELb0ELb1ELi128EEEEEEEEEvNT_6ParamsE)
        /*0140*/ 	.word	0x00000000
.L_64:


//--------------------- .nv.compat                --------------------------
	.section	.nv.compat,"",@"SHT_CUDA_COMPAT_INFO"
	.align	4
        /*0000*/ 	.byte	0x02, 0x09, 0x01, 0x00, 0x02, 0x02, 0x01, 0x00, 0x02, 0x05, 0x05, 0x00, 0x03, 0x07, 0x01, 0x01
        /*0010*/ 	.byte	0x02, 0x03, 0x00, 0x00, 0x02, 0x06, 0x01, 0x00, 0x04, 0x0b, 0x08, 0x00, 0x09, 0x00, 0x00, 0x00
        /*0020*/ 	.byte	0x00, 0x00, 0x00, 0x00


//--------------------- .nv.info._ZN7cutlass13device_kernelIN5flash19enable_sm80_to_sm89INS1_16FlashAttnFwdSm80INS1_25CollectiveMainloopFwdSm80ILi4ELi1ELb0EN4cute5tupleIJNS5_1CILi128EEENS7_ILi64EEENS7_ILi96EEEEEELi96ENS_10bfloat16_tEfNS_4arch4Sm80ELb0ELb0ELb0ELb0ELb1ELb0ELb1ELb0EEENS1_21CollectiveEpilogueFwdINS6_IJS8_SA_S9_EEENS6_IJNS7_ILi1EEESI_SI_EEESC_SE_Li128ELb0ELb1ELb0ELb0EEENS1_19SingleTileSchedulerILb0ELb0ELb1ELi128EEEEEEEEEvNT_6ParamsE --------------------------
	.section	.nv.info._ZN7cutlass13device_kernelIN5flash19enable_sm80_to_sm89INS1_16FlashAttnFwdSm80INS1_25CollectiveMainloopFwdSm80ILi4ELi1ELb0EN4cute5tupleIJNS5_1CILi128EEENS7_ILi64EEENS7_ILi96EEEEEELi96ENS_10bfloat16_tEfNS_4arch4Sm80ELb0ELb0ELb0ELb0ELb1ELb0ELb1ELb0EEENS1_21CollectiveEpilogueFwdINS6_IJS8_SA_S9_EEENS6_IJNS7_ILi1EEESI_SI_EEESC_SE_Li128ELb0ELb1ELb0ELb0EEENS1_19SingleTileSchedulerILb0ELb0ELb1ELi128EEEEEEEEEvNT_6ParamsE,"",@"SHT_CUDA_INFO"
	.sectionflags	@""
	.align	4


	//----- nvinfo : EIATTR_CUDA_API_VERSION
	.align		4
        /*0000*/ 	.byte	0x04, 0x37
        /*0002*/ 	.short	(.L_66 - .L_65)
.L_65:
        /*0004*/ 	.word	0x00000082


	//----- nvinfo : EIATTR_KPARAM_INFO
	.align		4
.L_66:
        /*0008*/ 	.byte	0x04, 0x17
        /*000a*/ 	.short	(.L_68 - .L_67)
.L_67:
        /*000c*/ 	.word	0x00000000
        /*0010*/ 	.short	0x0000
        /*0012*/ 	.short	0x0000
        /*0014*/ 	.byte	0x00, 0xf0, 0x61, 0x10


	//----- nvinfo : EIATTR_SPARSE_MMA_MASK
	.align		4
.L_68:
        /*0018*/ 	.byte	0x03, 0x50
        /*001a*/ 	.short	0x0000


	//----- nvinfo : EIATTR_MAXREG_COUNT
	.align		4
        /*001c*/ 	.byte	0x03, 0x1b
        /*001e*/ 	.short	0x00ff


	//----- nvinfo : EIATTR_MERCURY_ISA_VERSION
	.align		4
        /*0020*/ 	.byte	0x03, 0x5f
        /*0022*/ 	.short	0x0101


	//----- nvinfo : EIATTR_VRC_CTA_INIT_COUNT
	.align		4
        /*0024*/ 	.byte	0x02, 0x4a
	.zero		1
	.zero		1


	//----- nvinfo : EIATTR_EXIT_INSTR_OFFSETS
	.align		4
        /*0028*/ 	.byte	0x04, 0x1c
        /*002a*/ 	.short	(.L_70 - .L_69)


	//   ....[0]....
.L_69:
        /*002c*/ 	.word	0x00000010


	//----- nvinfo : EIATTR_MAX_THREADS
	.align		4
.L_70:
        /*0030*/ 	.byte	0x04, 0x05
        /*0032*/ 	.short	(.L_72 - .L_71)
.L_71:
        /*0034*/ 	.word	0x00000080
        /*0038*/ 	.word	0x00000001
        /*003c*/ 	.word	0x00000001


	//----- nvinfo : EIATTR_CBANK_PARAM_SIZE
	.align		4
.L_72:
        /*0040*/ 	.byte	0x03, 0x19
        /*0042*/ 	.short	0x0418


	//----- nvinfo : EIATTR_PARAM_CBANK
	.align		4
        /*0044*/ 	.byte	0x04, 0x0a
        /*0046*/ 	.short	(.L_74 - .L_73)
	.align		4
.L_73:
        /*0048*/ 	.word	index@(.nv.constant0._ZN7cutlass13device_kernelIN5flash19enable_sm80_to_sm89INS1_16FlashAttnFwdSm80INS1_25CollectiveMainloopFwdSm80ILi4ELi1ELb0EN4cute5tupleIJNS5_1CILi128EEENS7_ILi64EEENS7_ILi96EEEEEELi96ENS_10bfloat16_tEfNS_4arch4Sm80ELb0ELb0ELb0ELb0ELb1ELb0ELb1ELb0EEENS1_21CollectiveEpilogueFwdINS6_IJS8_SA_S9_EEENS6_IJNS7_ILi1EEESI_SI_EEESC_SE_Li128ELb0ELb1ELb0ELb0EEENS1_19SingleTileSchedulerILb0ELb0ELb1ELi128EEEEEEEEEvNT_6ParamsE)
        /*004c*/ 	.short	0x0380
        /*004e*/ 	.short	0x0418


	//----- nvinfo : EIATTR_SW_WAR
	.align		4
.L_74:
        /*0050*/ 	.byte	0x04, 0x36
        /*0052*/ 	.short	(.L_76 - .L_75)
.L_75:
        /*0054*/ 	.word	0x00000008
.L_76:


//--------------------- .nv.info._ZN7cutlass13device_kernelIN5flash19enable_sm80_to_sm89INS1_16FlashAttnFwdSm80INS1_25CollectiveMainloopFwdSm80ILi4ELi1ELb0EN4cute5tupleIJNS5_1CILi128EEENS7_ILi64EEENS7_ILi96EEEEEELi96ENS_10bfloat16_tEfNS_4arch4Sm80ELb0ELb0ELb0ELb1ELb1ELb0ELb1ELb0EEENS1_21CollectiveEpilogueFwdINS6_IJS8_SA_S9_EEENS6_IJNS7_ILi1EEESI_SI_EEESC_SE_Li128ELb1ELb1ELb0ELb0EEENS1_19SingleTileSchedulerILb1ELb0ELb1ELi128EEEEEEEEEvNT_6ParamsE --------------------------
	.section	.nv.info._ZN7cutlass13device_kernelIN5flash19enable_sm80_to_sm89INS1_16FlashAttnFwdSm80INS1_25CollectiveMainloopFwdSm80ILi4ELi1ELb0EN4cute5tupleIJNS5_1CILi128EEENS7_ILi64EEENS7_ILi96EEEEEELi96ENS_10bfloat16_tEfNS_4arch4Sm80ELb0ELb0ELb0ELb1ELb1ELb0ELb1ELb0EEENS1_21CollectiveEpilogueFwdINS6_IJS8_SA_S9_EEENS6_IJNS7_ILi1EEESI_SI_EEESC_SE_Li128ELb1ELb1ELb0ELb0EEENS1_19SingleTileSchedulerILb1ELb0ELb1ELi128EEEEEEEEEvNT_6ParamsE,"",@"SHT_CUDA_INFO"
	.sectionflags	@""
	.align	4


	//----- nvinfo : EIATTR_CUDA_API_VERSION
	.align		4
        /*0000*/ 	.byte	0x04, 0x37
        /*0002*/ 	.short	(.L_78 - .L_77)
.L_77:
        /*0004*/ 	.word	0x00000082


	//----- nvinfo : EIATTR_KPARAM_INFO
	.align		4
.L_78:
        /*0008*/ 	.byte	0x04, 0x17
        /*000a*/ 	.short	(.L_80 - .L_79)
.L_79:
        /*000c*/ 	.word	0x00000000
        /*0010*/ 	.short	0x0000
        /*0012*/ 	.short	0x0000
        /*0014*/ 	.byte	0x00, 0xf0, 0x61, 0x10


	//----- nvinfo : EIATTR_SPARSE_MMA_MASK
	.align		4
.L_80:
        /*0018*/ 	.byte	0x03, 0x50
        /*001a*/ 	.short	0x0000


	//----- nvinfo : EIATTR_MAXREG_COUNT
	.align		4
        /*001c*/ 	.byte	0x03, 0x1b
        /*001e*/ 	.short	0x00ff


	//----- nvinfo : EIATTR_MERCURY_ISA_VERSION
	.align		4
        /*0020*/ 	.byte	0x03, 0x5f
        /*0022*/ 	.short	0x0101


	//----- nvinfo : EIATTR_VRC_CTA_INIT_COUNT
	.align		4
        /*0024*/ 	.byte	0x02, 0x4a
	.zero		1
	.zero		1


	//----- nvinfo : EIATTR_EXIT_INSTR_OFFSETS
	.align		4
        /*0028*/ 	.byte	0x04, 0x1c
        /*002a*/ 	.short	(.L_82 - .L_81)


	//   ....[0]....
.L_81:
        /*002c*/ 	.word	0x00000010


	//----- nvinfo : EIATTR_MAX_THREADS
	.align		4
.L_82:
        /*0030*/ 	.byte	0x04, 0x05
        /*0032*/ 	.short	(.L_84 - .L_83)
.L_83:
        /*0034*/ 	.word	0x00000080
        /*0038*/ 	.word	0x00000001
        /*003c*/ 	.word	0x00000001


	//----- nvinfo : EIATTR_CBANK_PARAM_SIZE
	.align		4
.L_84:
        /*0040*/ 	.byte	0x03, 0x19
        /*0042*/ 	.short	0x0418


	//----- nvinfo : EIATTR_PARAM_CBANK
	.align		4
        /*0044*/ 	.byte	0x04, 0x0a
        /*0046*/ 	.short	(.L_86 - .L_85)
	.align		4
.L_85:
        /*0048*/ 	.word	index@(.nv.constant0._ZN7cutlass13device_kernelIN5flash19enable_sm80_to_sm89INS1_16FlashAttnFwdSm80INS1_25CollectiveMainloopFwdSm80ILi4ELi1ELb0EN4cute5tupleIJNS5_1CILi128EEENS7_ILi64EEENS7_ILi96EEEEEELi96ENS_10bfloat16_tEfNS_4arch4Sm80ELb0ELb0ELb0ELb1ELb1ELb0ELb1ELb0EEENS1_21CollectiveEpilogueFwdINS6_IJS8_SA_S9_EEENS6_IJNS7_ILi1EEESI_SI_EEESC_SE_Li128ELb1ELb1ELb0ELb0EEENS1_19SingleTileSchedulerILb1ELb0ELb1ELi128EEEEEEEEEvNT_6ParamsE)
        /*004c*/ 	.short	0x0380
        /*004e*/ 	.short	0x0418


	//----- nvinfo : EIATTR_SW_WAR
	.align		4
.L_86:
        /*0050*/ 	.byte	0x04, 0x36
        /*0052*/ 	.short	(.L_88 - .L_87)
.L_87:
        /*0054*/ 	.word	0x00000008
.L_88:


//--------------------- .nv.info._ZN7cutlass13device_kernelIN5flash19enable_sm80_to_sm89INS1_16FlashAttnFwdSm80INS1_25CollectiveMainloopFwdSm80ILi4ELi1ELb0EN4cute5tupleIJNS5_1CILi128EEENS7_ILi64EEENS7_ILi96EEEEEELi96ENS_10bfloat16_tEfNS_4arch4Sm80ELb0ELb0ELb0ELb1ELb1ELb1ELb1ELb0EEENS1_21CollectiveEpilogueFwdINS6_IJS8_SA_S9_EEENS6_IJNS7_ILi1EEESI_SI_EEESC_SE_Li128ELb1ELb1ELb0ELb0EEENS1_19SingleTileSchedulerILb1ELb0ELb1ELi128EEEEEEEEEvNT_6ParamsE --------------------------
	.section	.nv.info._ZN7cutlass13device_kernelIN5flash19enable_sm80_to_sm89INS1_16FlashAttnFwdSm80INS1_25CollectiveMainloopFwdSm80ILi4ELi1ELb0EN4cute5tupleIJNS5_1CILi128EEENS7_ILi64EEENS7_ILi96EEEEEELi96ENS_10bfloat16_tEfNS_4arch4Sm80ELb0ELb0ELb0ELb1ELb1ELb1ELb1ELb0EEENS1_21CollectiveEpilogueFwdINS6_IJS8_SA_S9_EEENS6_IJNS7_ILi1EEESI_SI_EEESC_SE_Li128ELb1ELb1ELb0ELb0EEENS1_19SingleTileSchedulerILb1ELb0ELb1ELi128EEEEEEEEEvNT_6ParamsE,"",@"SHT_CUDA_INFO"
	.sectionflags	@""
	.align	4


	//----- nvinfo : EIATTR_CUDA_API_VERSION
	.align		4
        /*0000*/ 	.byte	0x04, 0x37
        /*0002*/ 	.short	(.L_90 - .L_89)
.L_89:
        /*0004*/ 	.word	0x00000082


	//----- nvinfo : EIATTR_KPARAM_INFO
	.align		4
.L_90:
        /*0008*/ 	.byte	0x04, 0x17
        /*000a*/ 	.short	(.L_92 - .L_91)
.L_91:
        /*000c*/ 	.word	0x00000000
        /*0010*/ 	.short	0x0000
        /*0012*/ 	.short	0x0000
        /*0014*/ 	.byte	0x00, 0xf0, 0x61, 0x10


	//----- nvinfo : EIATTR_SPARSE_MMA_MASK
	.align		4
.L_92:
        /*0018*/ 	.byte	0x03, 0x50
        /*001a*/ 	.short	0x0000


	//----- nvinfo : EIATTR_MAXREG_COUNT
	.align		4
        /*001c*/ 	.byte	0x03, 0x1b
        /*001e*/ 	.short	0x00ff


	//----- nvinfo : EIATTR_MERCURY_ISA_VERSION
	.align		4
        /*0020*/ 	.byte	0x03, 0x5f
        /*0022*/ 	.short	0x0101


	//----- nvinfo : EIATTR_VRC_CTA_INIT_COUNT
	.align		4
        /*0024*/ 	.byte	0x02, 0x4a
	.zero		1
	.zero		1


	//----- nvinfo : EIATTR_EXIT_INSTR_OFFSETS
	.align		4
        /*0028*/ 	.byte	0x04, 0x1c
        /*002a*/ 	.short	(.L_94 - .L_93)


	//   ....[0]....
.L_93:
        /*002c*/ 	.word	0x00000010


	//----- nvinfo : EIATTR_MAX_THREADS
	.align		4
.L_94:
        /*0030*/ 	.byte	0x04, 0x05
        /*0032*/ 	.short	(.L_96 - .L_95)
.L_95:
        /*0034*/ 	.word	0x00000080
        /*0038*/ 	.word	0x00000001
        /*003c*/ 	.word	0x00000001


	//----- nvinfo : EIATTR_CBANK_PARAM_SIZE
	.align		4
.L_96:
        /*0040*/ 	.byte	0x03, 0x19
        /*0042*/ 	.short	0x0418


	//----- nvinfo : EIATTR_PARAM_CBANK
	.align		4
        /*0044*/ 	.byte	0x04, 0x0a
        /*0046*/ 	.short	(.L_98 - .L_97)
	.align		4
.L_97:
        /*0048*/ 	.word	index@(.nv.constant0._ZN7cutlass13device_kernelIN5flash19enable_sm80_to_sm89INS1_16FlashAttnFwdSm80INS1_25CollectiveMainloopFwdSm80ILi4ELi1ELb0EN4cute5tupleIJNS5_1CILi128EEENS7_ILi64EEENS7_ILi96EEEEEELi96ENS_10bfloat16_tEfNS_4arch4Sm80ELb0ELb0ELb0ELb1ELb1ELb1ELb1ELb0EEENS1_21CollectiveEpilogueFwdINS6_IJS8_SA_S9_EEENS6_IJNS7_ILi1EEESI_SI_EEESC_SE_Li128ELb1ELb1ELb0ELb0EEENS1_19SingleTileSchedulerILb1ELb0ELb1ELi128EEEEEEEEEvNT_6ParamsE)
        /*004c*/ 	.short	0x0380
        /*004e*/ 	.short	0x0418


	//----- nvinfo : EIATTR_SW_WAR
	.align		4
.L_98:
        /*0050*/ 	.byte	0x04, 0x36
        /*0052*/ 	.short	(.L_100 - .L_99)
.L_99:
        /*0054*/ 	.word	0x00000008
.L_100:


//--------------------- .nv.info._ZN7cutlass13device_kernelIN5flash19enable_sm80_to_sm89INS1_16FlashAttnFwdSm80INS1_25CollectiveMainloopFwdSm80ILi4ELi1ELb0EN4cute5tupleIJNS5_1CILi128EEENS7_ILi48EEENS7_ILi96EEEEEELi96ENS_10bfloat16_tEfNS_4arch4Sm80ELb0ELb1ELb0ELb0ELb1ELb0ELb1ELb0EEENS1_21CollectiveEpilogueFwdINS6_IJS8_SA_S9_EEENS6_IJNS7_ILi1EEESI_SI_EEESC_SE_Li128ELb0ELb1ELb0ELb0EEENS1_19SingleTileSchedulerILb0ELb0ELb1ELi128EEEEEEEEEvNT_6ParamsE --------------------------
	.section	.nv.info._ZN7cutlass13device_kernelIN5flash19enable_sm80_to_sm89INS1_16FlashAttnFwdSm80INS1_25CollectiveMainloopFwdSm80ILi4ELi1ELb0EN4cute5tupleIJNS5_1CILi128EEENS7_ILi48EEENS7_ILi96EEEEEELi96ENS_10bfloat16_tEfNS_4arch4Sm80ELb0ELb1ELb0ELb0ELb1ELb0ELb1ELb0EEENS1_21CollectiveEpilogueFwdINS6_IJS8_SA_S9_EEENS6_IJNS7_ILi1EEESI_SI_EEESC_SE_Li128ELb0ELb1ELb0ELb0EEENS1_19SingleTileSchedulerILb0ELb0ELb1ELi128EEEEEEEEEvNT_6ParamsE,"",@"SHT_CUDA_INFO"
	.sectionflags	@""
	.align	4


	//----- nvinfo : EIATTR_CUDA_API_VERSION
	.align		4
        /*0000*/ 	.byte	0x04, 0x37
        /*0002*/ 	.short	(.L_102 - .L_101)
.L_101:
        /*0004*/ 	.word	0x00000082


	//----- nvinfo : EIATTR_KPARAM_INFO
	.align		4
.L_102:
        /*0008*/ 	.byte	0x04, 0x17
        /*000a*/ 	.short	(.L_104 - .L_103)
.L_103:
        /*000c*/ 	.word	0x00000000
        /*0010*/ 	.short	0x0000
        /*0012*/ 	.short	0x0000
        /*0014*/ 	.byte	0x00, 0xf0, 0x61, 0x10


	//----- nvinfo : EIATTR_SPARSE_MMA_MASK
	.align		4
.L_104:
        /*0018*/ 	.byte	0x03, 0x50
        /*001a*/ 	.short	0x0000


	//----- nvinfo : EIATTR_MAXREG_COUNT
	.align		4
        /*001c*/ 	.byte	0x03, 0x1b
        /*001e*/ 	.short	0x00ff


	//----- nvinfo : EIATTR_MERCURY_ISA_VERSION
	.align		4
        /*0020*/ 	.byte	0x03, 0x5f
        /*0022*/ 	.short	0x0101


	//----- nvinfo : EIATTR_VRC_CTA_INIT_COUNT
	.align		4
        /*0024*/ 	.byte	0x02, 0x4a
	.zero		1
	.zero		1


	//----- nvinfo : EIATTR_EXIT_INSTR_OFFSETS
	.align		4
        /*0028*/ 	.byte	0x04, 0x1c
        /*002a*/ 	.short	(.L_106 - .L_105)


	//   ....[0]....
.L_105:
        /*002c*/ 	.word	0x00000010


	//----- nvinfo : EIATTR_MAX_THREADS
	.align		4
.L_106:
        /*0030*/ 	.byte	0x04, 0x05
        /*0032*/ 	.short	(.L_108 - .L_107)
.L_107:
        /*0034*/ 	.word	0x00000080
        /*0038*/ 	.word	0x00000001
        /*003c*/ 	.word	0x00000001


	//----- nvinfo : EIATTR_CBANK_PARAM_SIZE
	.align		4
.L_108:
        /*0040*/ 	.byte	0x03, 0x19
        /*0042*/ 	.short	0x0418


	//----- nvinfo : EIATTR_PARAM_CBANK
	.align		4
        /*0044*/ 	.byte	0x04, 0x0a
        /*0046*/ 	.short	(.L_110 - .L_109)
	.align		4
.L_109:
        /*0048*/ 	.word	index@(.nv.constant0._ZN7cutlass13device_kernelIN5flash19enable_sm80_to_sm89INS1_16FlashAttnFwdSm80INS1_25CollectiveMainloopFwdSm80ILi4ELi1ELb0EN4cute5tupleIJNS5_1CILi128EEENS7_ILi48EEENS7_ILi96EEEEEELi96ENS_10bfloat16_tEfNS_4arch4Sm80ELb0ELb1ELb0ELb0ELb1ELb0ELb1ELb0EEENS1_21CollectiveEpilogueFwdINS6_IJS8_SA_S9_EEENS6_IJNS7_ILi1EEESI_SI_EEESC_SE_Li128ELb0ELb1ELb0ELb0EEENS1_19SingleTileSchedulerILb0ELb0ELb1ELi128EEEEEEEEEvNT_6ParamsE)
        /*004c*/ 	.short	0x0380
        /*004e*/ 	.short	0x0418


	//----- nvinfo : EIATTR_SW_WAR
	.align		4
.L_110:
        /*0050*/ 	.byte	0x04, 0x36
        /*0052*/ 	.short	(.L_112 - .L_111)
.L_111:
        /*0054*/ 	.word	0x00000008
.L_112:


//--------------------- .nv.info._ZN7cutlass13device_kernelIN5flash19enable_sm80_to_sm89INS1_16FlashAttnFwdSm80INS1_25CollectiveMainloopFwdSm80ILi4ELi1ELb0EN4cute5tupleIJNS5_1CILi128EEENS7_ILi48EEENS7_ILi96EEEEEELi96ENS_10bfloat16_tEfNS_4arch4Sm80ELb0ELb1ELb0ELb1ELb1ELb0ELb1ELb0EEENS1_21CollectiveEpilogueFwdINS6_IJS8_SA_S9_EEENS6_IJNS7_ILi1EEESI_SI_EEESC_SE_Li128ELb1ELb1ELb0ELb0EEENS1_19SingleTileSchedulerILb1ELb0ELb1ELi128EEEEEEEEEvNT_6ParamsE --------------------------
	.section	.nv.info._ZN7cutlass13device_kernelIN5flash19enable_sm80_to_sm89INS1_16FlashAttnFwdSm80INS1_25CollectiveMainloopFwdSm80ILi4ELi1ELb0EN4cute5tupleIJNS5_1CILi128EEENS7_ILi48EEENS7_ILi96EEEEEELi96ENS_10bfloat16_tEfNS_4arch4Sm80ELb0ELb1ELb0ELb1ELb1ELb0ELb1ELb0EEENS1_21CollectiveEpilogueFwdINS6_IJS8_SA_S9_EEENS6_IJNS7_ILi1EEESI_SI_EEESC_SE_Li128ELb1ELb1ELb0ELb0EEENS1_19SingleTileSchedulerILb1ELb0ELb1ELi128EEEEEEEEEvNT_6ParamsE,"",@"SHT_CUDA_INFO"
	.sectionflags	@""
	.align	4


	//----- nvinfo : EIATTR_CUDA_API_VERSION
	.align		4
        /*0000*/ 	.byte	0x04, 0x37
        /*0002*/ 	.short	(.L_114 - .L_113)
.L_113:
        /*0004*/ 	.word	0x00000082


	//----- nvinfo : EIATTR_KPARAM_INFO
	.align		4
.L_114:
        /*0008*/ 	.byte	0x04, 0x17
        /*000a*/ 	.short	(.L_116 - .L_115)
.L_115:
        /*000c*/ 	.word	0x00000000
        /*0010*/ 	.short	0x0000
        /*0012*/ 	.short	0x0000
        /*0014*/ 	.byte	0x00, 0xf0, 0x61, 0x10


	//----- nvinfo : EIATTR_SPARSE_MMA_MASK
	.align		4
.L_116:
        /*0018*/ 	.byte	0x03, 0x50
        /*001a*/ 	.short	0x0000


	//----- nvinfo : EIATTR_MAXREG_COUNT
	.align		4
        /*001c*/ 	.byte	0x03, 0x1b
        /*001e*/ 	.short	0x00ff


	//----- nvinfo : EIATTR_MERCURY_ISA_VERSION
	.align		4
        /*0020*/ 	.byte	0x03, 0x5f
        /*0022*/ 	.short	0x0101


	//----- nvinfo : EIATTR_VRC_CTA_INIT_COUNT
	.align		4
        /*0024*/ 	.byte	0x02, 0x4a
	.zero		1
	.zero		1


	//----- nvinfo : EIATTR_EXIT_INSTR_OFFSETS
	.align		4
        /*0028*/ 	.byte	0x04, 0x1c
        /*002a*/ 	.short	(.L_118 - .L_117)


	//   ....[0]....
.L_117:
        /*002c*/ 	.word	0x00000010


	//----- nvinfo : EIATTR_MAX_THREADS
	.align		4
.L_118:
        /*0030*/ 	.byte	0x04, 0x05
        /*0032*/ 	.short	(.L_120 - .L_119)
.L_119:
        /*0034*/ 	.word	0x00000080
        /*0038*/ 	.word	0x00000001
        /*003c*/ 	.word	0x00000001


	//----- nvinfo : EIATTR_CBANK_PARAM_SIZE
	.align		4
.L_120:
        /*0040*/ 	.byte	0x03, 0x19
        /*0042*/ 	.short	0x0418


	//----- nvinfo : EIATTR_PARAM_CBANK
	.align		4
        /*0044*/ 	.byte	0x04, 0x0a
        /*0046*/ 	.short	(.L_122 - .L_121)
	.align		4
.L_121:
        /*0048*/ 	.word	index@(.nv.constant0._ZN7cutlass13device_kernelIN5flash19enable_sm80_to_sm89INS1_16FlashAttnFwdSm80INS1_25CollectiveMainloopFwdSm80ILi4ELi1ELb0EN4cute5tupleIJNS5_1CILi128EEENS7_ILi48EEENS7_ILi96EEEEEELi96ENS_10bfloat16_tEfNS_4arch4Sm80ELb0ELb1ELb0ELb1ELb1ELb0ELb1ELb0EEENS1_21CollectiveEpilogueFwdINS6_IJS8_SA_S9_EEENS6_IJNS7_ILi1EEESI_SI_EEESC_SE_Li128ELb1ELb1ELb0ELb0EEENS1_19SingleTileSchedulerILb1ELb0ELb1ELi128EEEEEEEEEvNT_6ParamsE)
        /*004c*/ 	.short	0x0380
        /*004e*/ 	.short	0x0418


	//----- nvinfo : EIATTR_SW_WAR
	.align		4
.L_122:
        /*0050*/ 	.byte	0x04, 0x36
        /*0052*/ 	.short	(.L_124 - .L_123)
.L_123:
        /*0054*/ 	.word	0x00000008
.L_124:


//--------------------- .nv.info._ZN7cutlass13device_kernelIN5flash19enable_sm80_to_sm89INS1_16FlashAttnFwdSm80INS1_25CollectiveMainloopFwdSm80ILi4ELi1ELb0EN4cute5tupleIJNS5_1CILi128EEENS7_ILi48EEENS7_ILi96EEEEEELi96ENS_10bfloat16_tEfNS_4arch4Sm80ELb0ELb1ELb0ELb1ELb1ELb1ELb1ELb0EEENS1_21CollectiveEpilogueFwdINS6_IJS8_SA_S9_EEENS6_IJNS7_ILi1EEESI_SI_EEESC_SE_Li128ELb1ELb1ELb0ELb0EEENS1_19SingleTileSchedulerILb1ELb0ELb1ELi128EEEEEEEEEvNT_6ParamsE --------------------------
	.section	.nv.info._ZN7cutlass13device_kernelIN5flash19enable_sm80_to_sm89INS1_16FlashAttnFwdSm80INS1_25CollectiveMainloopFwdSm80ILi4ELi1ELb0EN4cute5tupleIJNS5_1CILi128EEENS7_ILi48EEENS7_ILi96EEEEEELi96ENS_10bfloat16_tEfNS_4arch4Sm80ELb0ELb1ELb0ELb1ELb1ELb1ELb1ELb0EEENS1_21CollectiveEpilogueFwdINS6_IJS8_SA_S9_EEENS6_IJNS7_ILi1EEESI_SI_EEESC_SE_Li128ELb1ELb1ELb0ELb0EEENS1_19SingleTileSchedulerILb1ELb0ELb1ELi128EEEEEEEEEvNT_6ParamsE,"",@"SHT_CUDA_INFO"
	.sectionflags	@""
	.align	4


	//----- nvinfo : EIATTR_CUDA_API_VERSION
	.align		4
        /*0000*/ 	.byte	0x04, 0x37
        /*0002*/ 	.short	(.L_126 - .L_125)
.L_125:
        /*0004*/ 	.word	0x00000082


	//----- nvinfo : EIATTR_KPARAM_INFO
	.align		4
.L_126:
        /*0008*/ 	.byte	0x04, 0x17
        /*000a*/ 	.short	(.L_128 - .L_127)
.L_127:
        /*000c*/ 	.word	0x00000000
        /*0010*/ 	.short	0x0000
        /*0012*/ 	.short	0x0000
        /*0014*/ 	.byte	0x00, 0xf0, 0x61, 0x10


	//----- nvinfo : EIATTR_SPARSE_MMA_MASK
	.align		4
.L_128:
        /*0018*/ 	.byte	0x03, 0x50
        /*001a*/ 	.short	0x0000


	//----- nvinfo : EIATTR_MAXREG_COUNT
	.align		4
        /*001c*/ 	.byte	0x03, 0x1b
        /*001e*/ 	.short	0x00ff


	//----- nvinfo : EIATTR_MERCURY_ISA_VERSION
	.align		4
        /*0020*/ 	.byte	0x03, 0x5f
        /*0022*/ 	.short	0x0101


	//----- nvinfo : EIATTR_VRC_CTA_INIT_COUNT
	.align		4
        /*0024*/ 	.byte	0x02, 0x4a
	.zero		1
	.zero		1


	//----- nvinfo : EIATTR_EXIT_INSTR_OFFSETS
	.align		4
        /*0028*/ 	.byte	0x04, 0x1c
        /*002a*/ 	.short	(.L_130 - .L_129)


	//   ....[0]....
.L_129:
        /*002c*/ 	.word	0x00000010


	//----- nvinfo : EIATTR_MAX_THREADS
	.align		4
.L_130:
        /*0030*/ 	.byte	0x04, 0x05
        /*0032*/ 	.short	(.L_132 - .L_131)
.L_131:
        /*0034*/ 	.word	0x00000080
        /*0038*/ 	.word	0x00000001
        /*003c*/ 	.word	0x00000001


	//----- nvinfo : EIATTR_CBANK_PARAM_SIZE
	.align		4
.L_132:
        /*0040*/ 	.byte	0x03, 0x19
        /*0042*/ 	.short	0x0418


	//----- nvinfo : EIATTR_PARAM_CBANK
	.align		4
        /*0044*/ 	.byte	0x04, 0x0a
        /*0046*/ 	.short	(.L_134 - .L_133)
	.align		4
.L_133:
        /*0048*/ 	.word	index@(.nv.constant0._ZN7cutlass13device_kernelIN5flash19enable_sm80_to_sm89INS1_16FlashAttnFwdSm80INS1_25CollectiveMainloopFwdSm80ILi4ELi1ELb0EN4cute5tupleIJNS5_1CILi128EEENS7_ILi48EEENS7_ILi96EEEEEELi96ENS_10bfloat16_tEfNS_4arch4Sm80ELb0ELb1ELb0ELb1ELb1ELb1ELb1ELb0EEENS1_21CollectiveEpilogueFwdINS6_IJS8_SA_S9_EEENS6_IJNS7_ILi1EEESI_SI_EEESC_SE_Li128ELb1ELb1ELb0ELb0EEENS1_19SingleTileSchedulerILb1ELb0ELb1ELi128EEEEEEEEEvNT_6ParamsE)
        /*004c*/ 	.short	0x0380
        /*004e*/ 	.short	0x0418


	//----- nvinfo : EIATTR_SW_WAR
	.align		4
.L_134:
        /*0050*/ 	.byte	0x04, 0x36
        /*0052*/ 	.short	(.L_136 - .L_135)
.L_135:
        /*0054*/ 	.word	0x00000008
.L_136:


//--------------------- .nv.info._ZN7cutlass13device_kernelIN5flash19enable_sm80_to_sm89INS1_16FlashAttnFwdSm80INS1_25CollectiveMainloopFwdSm80ILi4ELi1ELb0EN4cute5tupleIJNS5_1CILi128EEENS7_ILi64EEENS7_ILi96EEEEEELi96ENS_10bfloat16_tEfNS_4arch4Sm80ELb1ELb0ELb0ELb0ELb1ELb0ELb1ELb0EEENS1_21CollectiveEpilogueFwdINS6_IJS8_SA_S9_EEENS6_IJNS7_ILi1EEESI_SI_EEESC_SE_Li128ELb0ELb1ELb0ELb0EEENS1_30DynamicPersistentTileSchedulerILi128ELi128ELb0ELb1ELb0EEEEEEEEEvNT_6ParamsE --------------------------
	.section	.nv.info._ZN7cutlass13device_kernelIN5flash19enable_sm80_to_sm89INS1_16FlashAttnFwdSm80INS1_25CollectiveMainloopFwdSm80ILi4ELi1ELb0EN4cute5tupleIJNS5_1CILi128EEENS7_ILi64EEENS7_ILi96EEEEEELi96ENS_10bfloat16_tEfNS_4arch4Sm80ELb1ELb0ELb0ELb0ELb1ELb0ELb1ELb0EEENS1_21CollectiveEpilogueFwdINS6_IJS8_SA_S9_EEENS6_IJNS7_ILi1EEESI_SI_EEESC_SE_Li128ELb0ELb1ELb0ELb0EEENS1_30DynamicPersistentTileSchedulerILi128ELi128ELb0ELb1ELb0EEEEEEEEEvNT_6ParamsE,"",@"SHT_CUDA_INFO"
	.sectionflags	@""
	.align	4


	//----- nvinfo : EIATTR_CUDA_API_VERSION
	.align		4
        /*0000*/ 	.byte	0x04, 0x37
        /*0002*/ 	.short	(.L_138 - .L_137)
.L_137:
        /*0004*/ 	.word	0x00000082


	//----- nvinfo : EIATTR_KPARAM_INFO
	.align		4
.L_138:
        /*0008*/ 	.byte	0x04, 0x17
        /*000a*/ 	.short	(.L_140 - .L_139)
.L_139:
        /*000c*/ 	.word	0x00000000
        /*0010*/ 	.short	0x0000
        /*0012*/ 	.short	0x0000
        /*0014*/ 	.byte	0x00, 0xf0, 0xa1, 0x10


	//----- nvinfo : EIATTR_SPARSE_MMA_MASK
	.align		4
.L_140:
        /*0018*/ 	.byte	0x03, 0x50
        /*001a*/ 	.short	0x0000


	//----- nvinfo : EIATTR_MAXREG_COUNT
	.align		4
        /*001c*/ 	.byte	0x03, 0x1b
        /*001e*/ 	.short	0x00ff


	//----- nvinfo : EIATTR_MERCURY_ISA_VERSION
	.align		4
        /*0020*/ 	.byte	0x03, 0x5f
        /*0022*/ 	.short	0x0101


	//----- nvinfo : EIATTR_VRC_CTA_INIT_COUNT
	.align		4
        /*0024*/ 	.byte	0x02, 0x4a
	.zero		1
	.zero		1


	//----- nvinfo : EIATTR_EXIT_INSTR_OFFSETS
	.align		4
        /*0028*/ 	.byte	0x04, 0x1c
        /*002a*/ 	.short	(.L_142 - .L_141)


	//   ....[0]....
.L_141:
        /*002c*/ 	.word	0x00000010


	//----- nvinfo : EIATTR_MAX_THREADS
	.align		4
.L_142:
        /*0030*/ 	.byte	0x04, 0x05
        /*0032*/ 	.short	(.L_144 - .L_143)
.L_143:
        /*0034*/ 	.word	0x00000080
        /*0038*/ 	.word	0x00000001
        /*003c*/ 	.word	0x00000001


	//----- nvinfo : EIATTR_CBANK_PARAM_SIZE
	.align		4
.L_144:
        /*0040*/ 	.byte	0x03, 0x19
        /*0042*/ 	.short	0x0428


	//----- nvinfo : EIATTR_PARAM_CBANK
	.align		4
        /*0044*/ 	.byte	0x04, 0x0a
        /*0046*/ 	.short	(.L_146 - .L_145)
	.align		4
.L_145:
        /*0048*/ 	.word	index@(.nv.constant0._ZN7cutlass13device_kernelIN5flash19enable_sm80_to_sm89INS1_16FlashAttnFwdSm80INS1_25CollectiveMainloopFwdSm80ILi4ELi1ELb0EN4cute5tupleIJNS5_1CILi128EEENS7_ILi64EEENS7_ILi96EEEEEELi96ENS_10bfloat16_tEfNS_4arch4Sm80ELb1ELb0ELb0ELb0ELb1ELb0ELb1ELb0EEENS1_21CollectiveEpilogueFwdINS6_IJS8_SA_S9_EEENS6_IJNS7_ILi1EEESI_SI_EEESC_SE_Li128ELb0ELb1ELb0ELb0EEENS1_30DynamicPersistentTileSchedulerILi128ELi128ELb0ELb1ELb0EEEEEEEEEvNT_6ParamsE)
        /*004c*/ 	.short	0x0380
        /*004e*/ 	.short	0x0428


	//----- nvinfo : EIATTR_SW_WAR
	.align		4
.L_146:
        /*0050*/ 	.byte	0x04, 0x36
        /*0052*/ 	.short	(.L_148 - .L_147)
.L_147:
        /*0054*/ 	.word	0x00000008
.L_148:


//--------------------- .nv.info._ZN7cutlass13device_kernelIN5flash19enable_sm80_to_sm89INS1_16FlashAttnFwdSm80INS1_25CollectiveMainloopFwdSm80ILi4ELi1ELb0EN4cute5tupleIJNS5_1CILi128EEENS7_ILi64EEENS7_ILi96EEEEEELi96ENS_10bfloat16_tEfNS_4arch4Sm80ELb1ELb0ELb0ELb1ELb1ELb0ELb1ELb0EEENS1_21CollectiveEpilogueFwdINS6_IJS8_SA_S9_EEENS6_IJNS7_ILi1EEESI_SI_EEESC_SE_Li128ELb1ELb1ELb0ELb0EEENS1_19SingleTileSchedulerILb1ELb0ELb1ELi128EEEEEEEEEvNT_6ParamsE --------------------------
	.section	.nv.info._ZN7cutlass13device_kernelIN5flash19enable_sm80_to_sm89INS1_16FlashAttnFwdSm80INS1_25CollectiveMainloopFwdSm80ILi4ELi1ELb0EN4cute5tupleIJNS5_1CILi128EEENS7_ILi64EEENS7_ILi96EEEEEELi96ENS_10bfloat16_tEfNS_4arch4Sm80ELb1ELb0ELb0ELb1ELb1ELb0ELb1ELb0EEENS1_21CollectiveEpilogueFwdINS6_IJS8_SA_S9_EEENS6_IJNS7_ILi1EEESI_SI_EEESC_SE_Li128ELb1ELb1ELb0ELb0EEENS1_19SingleTileSchedulerILb1ELb0ELb1ELi128EEEEEEEEEvNT_6ParamsE,"",@"SHT_CUDA_INFO"
	.sectionflags	@""
	.align	4


	//----- nvinfo : EIATTR_CUDA_API_VERSION
	.align		4
        /*0000*/ 	.byte	0x04, 0x37
        /*0002*/ 	.short	(.L_150 - .L_149)
.L_149:
        /*0004*/ 	.word	0x00000082


	//----- nvinfo : EIATTR_KPARAM_INFO
	.align		4
.L_150:
        /*0008*/ 	.byte	0x04, 0x17
        /*000a*/ 	.short	(.L_152 - .L_151)
.L_151:
        /*000c*/ 	.word	0x00000000
        /*0010*/ 	.short	0x0000
        /*0012*/ 	.short	0x0000
        /*0014*/ 	.byte	0x00, 0xf0, 0x61, 0x10


	//----- nvinfo : EIATTR_SPARSE_MMA_MASK
	.align		4
.L_152:
        /*0018*/ 	.byte	0x03, 0x50
        /*001a*/ 	.short	0x0000


	//----- nvinfo : EIATTR_MAXREG_COUNT
	.align		4
        /*001c*/ 	.byte	0x03, 0x1b
        /*001e*/ 	.short	0x00ff


	//----- nvinfo : EIATTR_MERCURY_ISA_VERSION
	.align		4
        /*0020*/ 	.byte	0x03, 0x5f
        /*0022*/ 	.short	0x0101


	//----- nvinfo : EIATTR_VRC_CTA_INIT_COUNT
	.align		4
        /*0024*/ 	.byte	0x02, 0x4a
	.zero		1
	.zero		1


	//----- nvinfo : EIATTR_EXIT_INSTR_OFFSETS
	.align		4
        /*0028*/ 	.byte	0x04, 0x1c
        /*002a*/ 	.short	(.L_154 - .L_153)


	//   ....[0]....
.L_153:
        /*002c*/ 	.word	0x00000010


	//----- nvinfo : EIATTR_MAX_THREADS
	.align		4
.L_154:
        /*0030*/ 	.byte	0x04, 0x05
        /*0032*/ 	.short	(.L_156 - .L_155)
.L_155:
        /*0034*/ 	.word	0x00000080
        /*0038*/ 	.word	0x00000001
        /*003c*/ 	.word	0x00000001


	//----- nvinfo : EIATTR_CBANK_PARAM_SIZE
	.align		4
.L_156:
        /*0040*/ 	.byte	0x03, 0x19
        /*0042*/ 	.short	0x0418


	//----- nvinfo : EIATTR_PARAM_CBANK
	.align		4
        /*0044*/ 	.byte	0x04, 0x0a
        /*0046*/ 	.short	(.L_158 - .L_157)
	.align		4
.L_157:
        /*0048*/ 	.word	index@(.nv.constant0._ZN7cutlass13device_kernelIN5flash19enable_sm80_to_sm89INS1_16FlashAttnFwdSm80INS1_25CollectiveMainloopFwdSm80ILi4ELi1ELb0EN4cute5tupleIJNS5_1CILi128EEENS7_ILi64EEENS7_ILi96EEEEEELi96ENS_10bfloat16_tEfNS_4arch4Sm80ELb1ELb0ELb0ELb1ELb1ELb0ELb1ELb0EEENS1_21CollectiveEpilogueFwdINS6_IJS8_SA_S9_EEENS6_IJNS7_ILi1EEESI_SI_EEESC_SE_Li128ELb1ELb1ELb0ELb0EEENS1_19SingleTileSchedulerILb1ELb0ELb1ELi128EEEEEEEEEvNT_6ParamsE)
        /*004c*/ 	.short	0x0380
        /*004e*/ 	.short	0x0418


	//----- nvinfo : EIATTR_SW_WAR
	.align		4
.L_158:
        /*0050*/ 	.byte	0x04, 0x36
        /*0052*/ 	.short	(.L_160 - .L_159)
.L_159:
        /*0054*/ 	.word	0x00000008
.L_160:


//--------------------- .nv.info._ZN7cutlass13device_kernelIN5flash19enable_sm80_to_sm89INS1_16FlashAttnFwdSm80INS1_25CollectiveMainloopFwdSm80ILi4ELi1ELb0EN4cute5tupleIJNS5_1CILi128EEENS7_ILi64EEENS7_ILi96EEEEEELi96ENS_10bfloat16_tEfNS_4arch4Sm80ELb1ELb0ELb0ELb1ELb1ELb1ELb1ELb0EEENS1_21CollectiveEpilogueFwdINS6_IJS8_SA_S9_EEENS6_IJNS7_ILi1EEESI_SI_EEESC_SE_Li128ELb1ELb1ELb0ELb0EEENS1_19SingleTileSchedulerILb1ELb0ELb1ELi128EEEEEEEEEvNT_6ParamsE --------------------------
	.section	.nv.info._ZN7cutlass13device_kernelIN5flash19enable_sm80_to_sm89INS1_16FlashAttnFwdSm80INS1_25CollectiveMainloopFwdSm80ILi4ELi1ELb0EN4cute5tupleIJNS5_1CILi128EEENS7_ILi64EEENS7_ILi96EEEEEELi96ENS_10bfloat16_tEfNS_4arch4Sm80ELb1ELb0ELb0ELb1ELb1ELb1ELb1ELb0EEENS1_21CollectiveEpilogueFwdINS6_IJS8_SA_S9_EEENS6_IJNS7_ILi1EEESI_SI_EEESC_SE_Li128ELb1ELb1ELb0ELb0EEENS1_19SingleTileSchedulerILb1ELb0ELb1ELi128EEEEEEEEEvNT_6ParamsE,"",@"SHT_CUDA_INFO"
	.sectionflags	@""
	.align	4


	//----- nvinfo : EIATTR_CUDA_API_VERSION
	.align		4
        /*0000*/ 	.byte	0x04, 0x37
        /*0002*/ 	.short	(.L_162 - .L_161)
.L_161:
        /*0004*/ 	.word	0x00000082


	//----- nvinfo : EIATTR_KPARAM_INFO
	.align		4
.L_162:
        /*0008*/ 	.byte	0x04, 0x17
        /*000a*/ 	.short	(.L_164 - .L_163)
.L_163:
        /*000c*/ 	.word	0x00000000
        /*0010*/ 	.short	0x0000
        /*0012*/ 	.short	0x0000
        /*0014*/ 	.byte	0x00, 0xf0, 0x61, 0x10


	//----- nvinfo : EIATTR_SPARSE_MMA_MASK
	.align		4
.L_164:
        /*0018*/ 	.byte	0x03, 0x50
        /*001a*/ 	.short	0x0000


	//----- nvinfo : EIATTR_MAXREG_COUNT
	.align		4
        /*001c*/ 	.byte	0x03, 0x1b
        /*001e*/ 	.short	0x00ff


	//----- nvinfo : EIATTR_MERCURY_ISA_VERSION
	.align		4
        /*0020*/ 	.byte	0x03, 0x5f
        /*0022*/ 	.short	0x0101


	//----- nvinfo : EIATTR_VRC_CTA_INIT_COUNT
	.align		4
        /*0024*/ 	.byte	0x02, 0x4a
	.zero		1
	.zero		1


	//----- nvinfo : EIATTR_EXIT_INSTR_OFFSETS
	.align		4
        /*0028*/ 	.byte	0x04, 0x1c
        /*002a*/ 	.short	(.L_166 - .L_165)


	//   ....[0]....
.L_165:
        /*002c*/ 	.word	0x00000010


	//----- nvinfo : EIATTR_MAX_THREADS
	.align		4
.L_166:
        /*0030*/ 	.byte	0x04, 0x05
        /*0032*/ 	.short	(.L_168 - .L_167)
.L_167:
        /*0034*/ 	.word	0x00000080
        /*0038*/ 	.word	0x00000001
        /*003c*/ 	.word	0x00000001


	//----- nvinfo : EIATTR_CBANK_PARAM_SIZE
	.align		4
.L_168:
        /*0040*/ 	.byte	0x03, 0x19
        /*0042*/ 	.short	0x0418


	//----- nvinfo : EIATTR_PARAM_CBANK
	.align		4
        /*0044*/ 	.byte	0x04, 0x0a
        /*0046*/ 	.short	(.L_170 - .L_169)
	.align		4
.L_169:
        /*0048*/ 	.word	index@(.nv.constant0._ZN7cutlass13device_kernelIN5flash19enable_sm80_to_sm89INS1_16FlashAttnFwdSm80INS1_25CollectiveMainloopFwdSm80ILi4ELi1ELb0EN4cute5tupleIJNS5_1CILi128EEENS7_ILi64EEENS7_ILi96EEEEEELi96ENS_10bfloat16_tEfNS_4arch4Sm80ELb1ELb0ELb0ELb1ELb1ELb1ELb1ELb0EEENS1_21CollectiveEpilogueFwdINS6_IJS8_SA_S9_EEENS6_IJNS7_ILi1EEESI_SI_EEESC_SE_Li128ELb1ELb1ELb0ELb0EEENS1_19SingleTileSchedulerILb1ELb0ELb1ELi128EEEEEEEEEvNT_6ParamsE)
        /*004c*/ 	.short	0x0380
        /*004e*/ 	.short	0x0418


	//----- nvinfo : EIATTR_SW_WAR
	.align		4
.L_170:
        /*0050*/ 	.byte	0x04, 0x36
        /*0052*/ 	.short	(.L_172 - .L_171)
.L_171:
        /*0054*/ 	.word	0x00000008
.L_172:


//--------------------- .nv.callgraph             --------------------------
	.section	.nv.callgraph,"",@"SHT_CUDA_CALLGRAPH"
	.align	4
	.sectionentsize	8
	.align		4
        /*0000*/ 	.word	0x00000000
	.align		4
        /*0004*/ 	.word	0xffffffff
	.align		4
        /*0008*/ 	.word	0x00000000
	.align		4
        /*000c*/ 	.word	0xfffffffe
	.align		4
        /*0010*/ 	.word	0x00000000
	.align		4
        /*0014*/ 	.word	0xfffffffd
	.align		4
        /*0018*/ 	.word	0x00000000
	.align		4
        /*001c*/ 	.word	0xfffffffc


//--------------------- .nv.constant4             --------------------------
	.section	.nv.constant4,"a",@progbits
	.align	8
	.align		8
.nv.constant4:
        /*0000*/ 	.dword	_ZN71_INTERNAL_5814cfec_35_flash_fwd_hdim96_bf16_paged_sm80_cu_f3e6f9ee_36584cuda3std3__45__cpo5beginE
	.align		8
        /*0008*/ 	.dword	_ZN71_INTERNAL_5814cfec_35_flash_fwd_hdim96_bf16_paged_sm80_cu_f3e6f9ee_36584cuda3std3__45__cpo3endE
	.align		8
        /*0010*/ 	.dword	_ZN71_INTERNAL_5814cfec_35_flash_fwd_hdim96_bf16_paged_sm80_cu_f3e6f9ee_36584cuda3std3__45__cpo6cbeginE
	.align		8
        /*0018*/ 	.dword	_ZN71_INTERNAL_5814cfec_35_flash_fwd_hdim96_bf16_paged_sm80_cu_f3e6f9ee_36584cuda3std3__45__cpo4cendE
	.align		8
        /*0020*/ 	.dword	_ZN71_INTERNAL_5814cfec_35_flash_fwd_hdim96_bf16_paged_sm80_cu_f3e6f9ee_36584cuda3std3__473_GLOBAL__N__5814cfec_35_flash_fwd_hdim96_bf16_paged_sm80_cu_f3e6f9ee_36586ignoreE
	.align		8
        /*0028*/ 	.dword	_ZN71_INTERNAL_5814cfec_35_flash_fwd_hdim96_bf16_paged_sm80_cu_f3e6f9ee_36584cuda3std3__419piecewise_constructE
	.align		8
        /*0030*/ 	.dword	_ZN71_INTERNAL_5814cfec_35_flash_fwd_hdim96_bf16_paged_sm80_cu_f3e6f9ee_36584cuda3std3__48in_placeE
	.align		8
        /*0038*/ 	.dword	_ZN71_INTERNAL_5814cfec_35_flash_fwd_hdim96_bf16_paged_sm80_cu_f3e6f9ee_36584cuda3std6ranges3__45__cpo4swapE
	.align		8
        /*0040*/ 	.dword	_ZN71_INTERNAL_5814cfec_35_flash_fwd_hdim96_bf16_paged_sm80_cu_f3e6f9ee_36584cuda3std6ranges3__45__cpo9iter_moveE
	.align		8
        /*0048*/ 	.dword	_ZN71_INTERNAL_5814cfec_35_flash_fwd_hdim96_bf16_paged_sm80_cu_f3e6f9ee_36584cute7productE
	.align		8
        /*0050*/ 	.dword	_ZN71_INTERNAL_5814cfec_35_flash_fwd_hdim96_bf16_paged_sm80_cu_f3e6f9ee_36584cute1_E


//--------------------- .text._ZN7cutlass13device_kernelIN5flash19enable_sm80_to_sm89INS1_16FlashAttnFwdSm80INS1_25CollectiveMainloopFwdSm80ILi4ELi1ELb0EN4cute5tupleIJNS5_1CILi128EEENS7_ILi64EEENS7_ILi96EEEEEELi96ENS_10bfloat16_tEfNS_4arch4Sm80ELb0ELb0ELb0ELb0ELb1ELb0ELb1ELb0EEENS1_21CollectiveEpilogueFwdINS6_IJS8_SA_S9_EEENS6_IJNS7_ILi1EEESI_SI_EEESC_SE_Li128ELb0ELb1ELb0ELb0EEENS1_19SingleTileSchedulerILb0ELb0ELb1ELi128EEEEEEEEEvNT_6ParamsE --------------------------
	.section	.text._ZN7cutlass13device_kernelIN5flash19enable_sm80_to_sm89INS1_16FlashAttnFwdSm80INS1_25CollectiveMainloopFwdSm80ILi4ELi1ELb0EN4cute5tupleIJNS5_1CILi128EEENS7_ILi64EEENS7_ILi96EEEEEELi96ENS_10bfloat16_tEfNS_4arch4Sm80ELb0ELb0ELb0ELb0ELb1ELb0ELb1ELb0EEENS1_21CollectiveEpilogueFwdINS6_IJS8_SA_S9_EEENS6_IJNS7_ILi1EEESI_SI_EEESC_SE_Li128ELb0ELb1ELb0ELb0EEENS1_19SingleTileSchedulerILb0ELb0ELb1ELi128EEEEEEEEEvNT_6ParamsE,"ax",@progbits
	.align	128
.text._ZN7cutlass13device_kernelIN5flash19enable_sm80_to_sm89INS1_16FlashAttnFwdSm80INS1_25CollectiveMainloopFwdSm80ILi4ELi1ELb0EN4cute5tupleIJNS5_1CILi128EEENS7_ILi64EEENS7_ILi96EEEEEELi96ENS_10bfloat16_tEfNS_4arch4Sm80ELb0ELb0ELb0ELb0ELb1ELb0ELb1ELb0EEENS1_21CollectiveEpilogueFwdINS6_IJS8_SA_S9_EEENS6_IJNS7_ILi1EEESI_SI_EEESC_SE_Li128ELb0ELb1ELb0ELb0EEENS1_19SingleTileSchedulerILb0ELb0ELb1ELi128EEEEEEEEEvNT_6ParamsE:
        .type           _ZN7cutlass13device_kernelIN5flash19enable_sm80_to_sm89INS1_16FlashAttnFwdSm80INS1_25CollectiveMainloopFwdSm80ILi4ELi1ELb0EN4cute5tupleIJNS5_1CILi128EEENS7_ILi64EEENS7_ILi96EEEEEELi96ENS_10bfloat16_tEfNS_4arch4Sm80ELb0ELb0ELb0ELb0ELb1ELb0ELb1ELb0EEENS1_21CollectiveEpilogueFwdINS6_IJS8_SA_S9_EEENS6_IJNS7_ILi1EEESI_SI_EEESC_SE_Li128ELb0ELb1ELb0ELb0EEENS1_19SingleTileSchedulerILb0ELb0ELb1ELi128EEEEEEEEEvNT_6ParamsE,@function
        .size           _ZN7cutlass13device_kernelIN5flash19enable_sm80_to_sm89INS1_16FlashAttnFwdSm80INS1_25CollectiveMainloopFwdSm80ILi4ELi1ELb0EN4cute5tupleIJNS5_1CILi128EEENS7_ILi64EEENS7_ILi96EEEEEELi96ENS_10bfloat16_tEfNS_4arch4Sm80ELb0ELb0ELb0ELb0ELb1ELb0ELb1ELb0EEENS1_21CollectiveEpilogueFwdINS6_IJS8_SA_S9_EEENS6_IJNS7_ILi1EEESI_SI_EEESC_SE_Li128ELb0ELb1ELb0ELb0EEENS1_19SingleTileSchedulerILb0ELb0ELb1ELi128EEEEEEEEEvNT_6ParamsE,(.L_x_9 - _ZN7cutlass13device_kernelIN5flash19enable_sm80_to_sm89INS1_16FlashAttnFwdSm80INS1_25CollectiveMainloopFwdSm80ILi4ELi1ELb0EN4cute5tupleIJNS5_1CILi128EEENS7_ILi64EEENS7_ILi96EEEEEELi96ENS_10bfloat16_tEfNS_4arch4Sm80ELb0ELb0ELb0ELb0ELb1ELb0ELb1ELb0EEENS1_21CollectiveEpilogueFwdINS6_IJS8_SA_S9_EEENS6_IJNS7_ILi1EEESI_SI_EEESC_SE_Li128ELb0ELb1ELb0ELb0EEENS1_19SingleTileSchedulerILb0ELb0ELb1ELi128EEEEEEEEEvNT_6ParamsE)
        .other          _ZN7cutlass13device_kernelIN5flash19enable_sm80_to_sm89INS1_16FlashAttnFwdSm80INS1_25CollectiveMainloopFwdSm80ILi4ELi1ELb0EN4cute5tupleIJNS5_1CILi128EEENS7_ILi64EEENS7_ILi96EEEEEELi96ENS_10bfloat16_tEfNS_4arch4Sm80ELb0ELb0ELb0ELb0ELb1ELb0ELb1ELb0EEENS1_21CollectiveEpilogueFwdINS6_IJS8_SA_S9_EEENS6_IJNS7_ILi1EEESI_SI_EEESC_SE_Li128ELb0ELb1ELb0ELb0EEENS1_19SingleTileSchedulerILb0ELb0ELb1ELi128EEEEEEEEEvNT_6ParamsE,@"STO_CUDA_ENTRY STV_DEFAULT"
_ZN7cutlass13device_kernelIN5flash19enable_sm80_to_sm89INS1_16FlashAttnFwdSm80INS1_25CollectiveMainloopFwdSm80ILi4ELi1ELb0EN4cute5tupleIJNS5_1CILi128EEENS7_ILi64EEENS7_ILi96EEEEEELi96ENS_10bfloat16_tEfNS_4arch4Sm80ELb0ELb0ELb0ELb0ELb1ELb0ELb1ELb0EEENS1_21CollectiveEpilogueFwdINS6_IJS8_SA_S9_EEENS6_IJNS7_ILi1EEESI_SI_EEESC_SE_Li128ELb0ELb1ELb0ELb0EEENS1_19SingleTileSchedulerILb0ELb0ELb1ELi128EEEEEEEEEvNT_6ParamsE:
[----:B------:R-:W-:Y:S01]  /*0000*/  LDC R1, c[0x0][0x37c] ;  /* 0x0000df00ff017b82 */ /* 0x000fe20000000800 */
[----:B------:R-:W-:Y:S05]  /*0010*/  EXIT ;  /* 0x000000000000794d */ /* 0x000fea0003800000 */
.L_x_0:
[----:B------:R-:W-:-:S00]  /*0020*/  BRA `(.L_x_0) ;  /* 0xfffffffc00fc7947 */ /* 0x000fc0000383ffff */
[----:B------:R-:W-:-:S00]  /*0030*/  NOP ;  /* 0x0000000000007918 */ /* 0x000fc00000000000 */
        /* <DEDUP_REMOVED lines=12> */
.L_x_9:


//--------------------- .text._ZN7cutlass13device_kernelIN5flash19enable_sm80_to_sm89INS1_16FlashAttnFwdSm80INS1_25CollectiveMainloopFwdSm80ILi4ELi1ELb0EN4cute5tupleIJNS5_1CILi128EEENS7_ILi64EEENS7_ILi96EEEEEELi96ENS_10bfloat16_tEfNS_4arch4Sm80ELb0ELb0ELb0ELb1ELb1ELb0ELb1ELb0EEENS1_21CollectiveEpilogueFwdINS6_IJS8_SA_S9_EEENS6_IJNS7_ILi1EEESI_SI_EEESC_SE_Li128ELb1ELb1ELb0ELb0EEENS1_19SingleTileSchedulerILb1ELb0ELb1ELi128EEEEEEEEEvNT_6ParamsE --------------------------
	.section	.text._ZN7cutlass13device_kernelIN5flash19enable_sm80_to_sm89INS1_16FlashAttnFwdSm80INS1_25CollectiveMainloopFwdSm80ILi4ELi1ELb0EN4cute5tupleIJNS5_1CILi128EEENS7_ILi64EEENS7_ILi96EEEEEELi96ENS_10bfloat16_tEfNS_4arch4Sm80ELb0ELb0ELb0ELb1ELb1ELb0ELb1ELb0EEENS1_21CollectiveEpilogueFwdINS6_IJS8_SA_S9_EEENS6_IJNS7_ILi1EEESI_SI_EEESC_SE_Li128ELb1ELb1ELb0ELb0EEENS1_19SingleTileSchedulerILb1ELb0ELb1ELi128EEEEEEEEEvNT_6ParamsE,"ax",@progbits
	.align	128
.text._ZN7cutlass13device_kernelIN5flash19enable_sm80_to_sm89INS1_16FlashAttnFwdSm80INS1_25CollectiveMainloopFwdSm80ILi4ELi1ELb0EN4cute5tupleIJNS5_1CILi128EEENS7_ILi64EEENS7_ILi96EEEEEELi96ENS_10bfloat16_tEfNS_4arch4Sm80ELb0ELb0ELb0ELb1ELb1ELb0ELb1ELb0EEENS1_21CollectiveEpilogueFwdINS6_IJS8_SA_S9_EEENS6_IJNS7_ILi1EEESI_SI_EEESC_SE_Li128ELb1ELb1ELb0ELb0EEENS1_19SingleTileSchedulerILb1ELb0ELb1ELi128EEEEEEEEEvNT_6ParamsE:
        .type           _ZN7cutlass13device_kernelIN5flash19enable_sm80_to_sm89INS1_16FlashAttnFwdSm80INS1_25CollectiveMainloopFwdSm80ILi4ELi1ELb0EN4cute5tupleIJNS5_1CILi128EEENS7_ILi64EEENS7_ILi96EEEEEELi96ENS_10bfloat16_tEfNS_4arch4Sm80ELb0ELb0ELb0ELb1ELb1ELb0ELb1ELb0EEENS1_21CollectiveEpilogueFwdINS6_IJS8_SA_S9_EEENS6_IJNS7_ILi1EEESI_SI_EEESC_SE_Li128ELb1ELb1ELb0ELb0EEENS1_19SingleTileSchedulerILb1ELb0ELb1ELi128EEEEEEEEEvNT_6ParamsE,@function
        .size           _ZN7cutlass13device_kernelIN5flash19enable_sm80_to_sm89INS1_16FlashAttnFwdSm80INS1_25CollectiveMainloopFwdSm80ILi4ELi1ELb0EN4cute5tupleIJNS5_1CILi128EEENS7_ILi64EEENS7_ILi96EEEEEELi96ENS_10bfloat16_tEfNS_4arch4Sm80ELb0ELb0ELb0ELb1ELb1ELb0ELb1ELb0EEENS1_21CollectiveEpilogueFwdINS6_IJS8_SA_S9_EEENS6_IJNS7_ILi1EEESI_SI_EEESC_SE_Li128ELb1ELb1ELb0ELb0EEENS1_19SingleTileSchedulerILb1ELb0ELb1ELi128EEEEEEEEEvNT_6ParamsE,(.L_x_10 - _ZN7cutlass13device_kernelIN5flash19enable_sm80_to_sm89INS1_16FlashAttnFwdSm80INS1_25CollectiveMainloopFwdSm80ILi4ELi1ELb0EN4cute5tupleIJNS5_1CILi128EEENS7_ILi64EEENS7_ILi96EEEEEELi96ENS_10bfloat16_tEfNS_4arch4Sm80ELb0ELb0ELb0ELb1ELb1ELb0ELb1ELb0EEENS1_21CollectiveEpilogueFwdINS6_IJS8_SA_S9_EEENS6_IJNS7_ILi1EEESI_SI_EEESC_SE_Li128ELb1ELb1ELb0ELb0EEENS1_19SingleTileSchedulerILb1ELb0ELb1ELi128EEEEEEEEEvNT_6ParamsE)
        .other          _ZN7cutlass13device_kernelIN5flash19enable_sm80_to_sm89INS1_16FlashAttnFwdSm80INS1_25CollectiveMainloopFwdSm80ILi4ELi1ELb0EN4cute5tupleIJNS5_1CILi128EEENS7_ILi64EEENS7_ILi96EEEEEELi96ENS_10bfloat16_tEfNS_4arch4Sm80ELb0ELb0ELb0ELb1ELb1ELb0ELb1ELb0EEENS1_21CollectiveEpilogueFwdINS6_IJS8_SA_S9_EEENS6_IJNS7_ILi1EEESI_SI_EEESC_SE_Li128ELb1ELb1ELb0ELb0EEENS1_19SingleTileSchedulerILb1ELb0ELb1ELi128EEEEEEEEEvNT_6ParamsE,@"STO_CUDA_ENTRY STV_DEFAULT"
_ZN7cutlass13device_kernelIN5flash19enable_sm80_to_sm89INS1_16FlashAttnFwdSm80INS1_25CollectiveMainloopFwdSm80ILi4ELi1ELb0EN4cute5tupleIJNS5_1CILi128EEENS7_ILi64EEENS7_ILi96EEEEEELi96ENS_10bfloat16_tEfNS_4arch4Sm80ELb0ELb0ELb0ELb1ELb1ELb0ELb1ELb0EEENS1_21CollectiveEpilogueFwdINS6_IJS8_SA_S9_EEENS6_IJNS7_ILi1EEESI_SI_EEESC_SE_Li128ELb1ELb1ELb0ELb0EEENS1_19SingleTileSchedulerILb1ELb0ELb1ELi128EEEEEEEEEvNT_6ParamsE:
[----:B------:R-:W-:Y:S01]  /*0000*/  LDC R1, c[0x0][0x37c] ;  /* 0x0000df00ff017b82 */ /* 0x000fe20000000800 */
[----:B------:R-:W-:Y:S05]  /*0010*/  EXIT ;  /* 0x000000000000794d */ /* 0x000fea0003800000 */
.L_x_1:
        /* <DEDUP_REMOVED lines=14> */
.L_x_10:


//--------------------- .text._ZN7cutlass13device_kernelIN5flash19enable_sm80_to_sm89INS1_16FlashAttnFwdSm80INS1_25CollectiveMainloopFwdSm80ILi4ELi1ELb0EN4cute5tupleIJNS5_1CILi128EEENS7_ILi64EEENS7_ILi96EEEEEELi96ENS_10bfloat16_tEfNS_4arch4Sm80ELb0ELb0ELb0ELb1ELb1ELb1ELb1ELb0EEENS1_21CollectiveEpilogueFwdINS6_IJS8_SA_S9_EEENS6_IJNS7_ILi1EEESI_SI_EEESC_SE_Li128ELb1ELb1ELb0ELb0EEENS1_19SingleTileSchedulerILb1ELb0ELb1ELi128EEEEEEEEEvNT_6ParamsE --------------------------
	.section	.text._ZN7cutlass13device_kernelIN5flash19enable_sm80_to_sm89INS1_16FlashAttnFwdSm80INS1_25CollectiveMainloopFwdSm80ILi4ELi1ELb0EN4cute5tupleIJNS5_1CILi128EEENS7_ILi64EEENS7_ILi96EEEEEELi96ENS_10bfloat16_tEfNS_4arch4Sm80ELb0ELb0ELb0ELb1ELb1ELb1ELb1ELb0EEENS1_21CollectiveEpilogueFwdINS6_IJS8_SA_S9_EEENS6_IJNS7_ILi1EEESI_SI_EEESC_SE_Li128ELb1ELb1ELb0ELb0EEENS1_19SingleTileSchedulerILb1ELb0ELb1ELi128EEEEEEEEEvNT_6ParamsE,"ax",@progbits
	.align	128
.text._ZN7cutlass13device_kernelIN5flash19enable_sm80_to_sm89INS1_16FlashAttnFwdSm80INS1_25CollectiveMainloopFwdSm80ILi4ELi1ELb0EN4cute5tupleIJNS5_1CILi128EEENS7_ILi64EEENS7_ILi96EEEEEELi96ENS_10bfloat16_tEfNS_4arch4Sm80ELb0ELb0ELb0ELb1ELb1ELb1ELb1ELb0EEENS1_21CollectiveEpilogueFwdINS6_IJS8_SA_S9_EEENS6_IJNS7_ILi1EEESI_SI_EEESC_SE_Li128ELb1ELb1ELb0ELb0EEENS1_19SingleTileSchedulerILb1ELb0ELb1ELi128EEEEEEEEEvNT_6ParamsE:
        .type           _ZN7cutlass13device_kernelIN5flash19enable_sm80_to_sm89INS1_16FlashAttnFwdSm80INS1_25CollectiveMainloopFwdSm80ILi4ELi1ELb0EN4cute5tupleIJNS5_1CILi128EEENS7_ILi64EEENS7_ILi96EEEEEELi96ENS_10bfloat16_tEfNS_4arch4Sm80ELb0ELb0ELb0ELb1ELb1ELb1ELb1ELb0EEENS1_21CollectiveEpilogueFwdINS6_IJS8_SA_S9_EEENS6_IJNS7_ILi1EEESI_SI_EEESC_SE_Li128ELb1ELb1ELb0ELb0EEENS1_19SingleTileSchedulerILb1ELb0ELb1ELi128EEEEEEEEEvNT_6ParamsE,@function
        .size           _ZN7cutlass13device_kernelIN5flash19enable_sm80_to_sm89INS1_16FlashAttnFwdSm80INS1_25CollectiveMainloopFwdSm80ILi4ELi1ELb0EN4cute5tupleIJNS5_1CILi128EEENS7_ILi64EEENS7_ILi96EEEEEELi96ENS_10bfloat16_tEfNS_4arch4Sm80ELb0ELb0ELb0ELb1ELb1ELb1ELb1ELb0EEENS1_21CollectiveEpilogueFwdINS6_IJS8_SA_S9_EEENS6_IJNS7_ILi1EEESI_SI_EEESC_SE_Li128ELb1ELb1ELb0ELb0EEENS1_19SingleTileSchedulerILb1ELb0ELb1ELi128EEEEEEEEEvNT_6ParamsE,(.L_x_11 - _ZN7cutlass13device_kernelIN5flash19enable_sm80_to_sm89INS1_16FlashAttnFwdSm80INS1_25CollectiveMainloopFwdSm80ILi4ELi1ELb0EN4cute5tupleIJNS5_1CILi128EEENS7_ILi64EEENS7_ILi96EEEEEELi96ENS_10bfloat16_tEfNS_4arch4Sm80ELb0ELb0ELb0ELb1ELb1ELb1ELb1ELb0EEENS1_21CollectiveEpilogueFwdINS6_IJS8_SA_S9_EEENS6_IJNS7_ILi1EEESI_SI_EEESC_SE_Li128ELb1ELb1ELb0ELb0EEENS1_19SingleTileSchedulerILb1ELb0ELb1ELi128EEEEEEEEEvNT_6ParamsE)
        .other          _ZN7cutlass13device_kernelIN5flash19enable_sm80_to_sm89INS1_16FlashAttnFwdSm80INS1_25CollectiveMainloopFwdSm80ILi4ELi1ELb0EN4cute5tupleIJNS5_1CILi128EEENS7_ILi64EEENS7_ILi96EEEEEELi96ENS_10bfloat16_tEfNS_4arch4Sm80ELb0ELb0ELb0ELb1ELb1ELb1ELb1ELb0EEENS1_21CollectiveEpilogueFwdINS6_IJS8_SA_S9_EEENS6_IJNS7_ILi1EEESI_SI_EEESC_SE_Li128ELb1ELb1ELb0ELb0EEENS1_19SingleTileSchedulerILb1ELb0ELb1ELi128EEEEEEEEEvNT_6ParamsE,@"STO_CUDA_ENTRY STV_DEFAULT"
_ZN7cutlass13device_kernelIN5flash19enable_sm80_to_sm89INS1_16FlashAttnFwdSm80INS1_25CollectiveMainloopFwdSm80ILi4ELi1ELb0EN4cute5tupleIJNS5_1CILi128EEENS7_ILi64EEENS7_ILi96EEEEEELi96ENS_10bfloat16_tEfNS_4arch4Sm80ELb0ELb0ELb0ELb1ELb1ELb1ELb1ELb0EEENS1_21CollectiveEpilogueFwdINS6_IJS8_SA_S9_EEENS6_IJNS7_ILi1EEESI_SI_EEESC_SE_Li128ELb1ELb1ELb0ELb0EEENS1_19SingleTileSchedulerILb1ELb0ELb1ELi128EEEEEEEEEvNT_6ParamsE:
[----:B------:R-:W-:Y:S01]  /*0000*/  LDC R1, c[0x0][0x37c] ;  /* 0x0000df00ff017b82 */ /* 0x000fe20000000800 */
[----:B------:R-:W-:Y:S05]  /*0010*/  EXIT ;  /* 0x000000000000794d */ /* 0x000fea0003800000 */
.L_x_2:
        /* <DEDUP_REMOVED lines=14> */
.L_x_11:


//--------------------- .text._ZN7cutlass13device_kernelIN5flash19enable_sm80_to_sm89INS1_16FlashAttnFwdSm80INS1_25CollectiveMainloopFwdSm80ILi4ELi1ELb0EN4cute5tupleIJNS5_1CILi128EEENS7_ILi48EEENS7_ILi96EEEEEELi96ENS_10bfloat16_tEfNS_4arch4Sm80ELb0ELb1ELb0ELb0ELb1ELb0ELb1ELb0EEENS1_21CollectiveEpilogueFwdINS6_IJS8_SA_S9_EEENS6_IJNS7_ILi1EEESI_SI_EEESC_SE_Li128ELb0ELb1ELb0ELb0EEENS1_19SingleTileSchedulerILb0ELb0ELb1ELi128EEEEEEEEEvNT_6ParamsE --------------------------
	.section	.text._ZN7cutlass13device_kernelIN5flash19enable_sm80_to_sm89INS1_16FlashAttnFwdSm80INS1_25CollectiveMainloopFwdSm80ILi4ELi1ELb0EN4cute5tupleIJNS5_1CILi128EEENS7_ILi48EEENS7_ILi96EEEEEELi96ENS_10bfloat16_tEfNS_4arch4Sm80ELb0ELb1ELb0ELb0ELb1ELb0ELb1ELb0EEENS1_21CollectiveEpilogueFwdINS6_IJS8_SA_S9_EEENS6_IJNS7_ILi1EEESI_SI_EEESC_SE_Li128ELb0ELb1ELb0ELb0EEENS1_19SingleTileSchedulerILb0ELb0ELb1ELi128EEEEEEEEEvNT_6ParamsE,"ax",@progbits
	.align	128
.text._ZN7cutlass13device_kernelIN5flash19enable_sm80_to_sm89INS1_16FlashAttnFwdSm80INS1_25CollectiveMainloopFwdSm80ILi4ELi1ELb0EN4cute5tupleIJNS5_1CILi128EEENS7_ILi48EEENS7_ILi96EEEEEELi96ENS_10bfloat16_tEfNS_4arch4Sm80ELb0ELb1ELb0ELb0ELb1ELb0ELb1ELb0EEENS1_21CollectiveEpilogueFwdINS6_IJS8_SA_S9_EEENS6_IJNS7_ILi1EEESI_SI_EEESC_SE_Li128ELb0ELb1ELb0ELb0EEENS1_19SingleTileSchedulerILb0ELb0ELb1ELi128EEEEEEEEEvNT_6ParamsE:
        .type           _ZN7cutlass13device_kernelIN5flash19enable_sm80_to_sm89INS1_16FlashAttnFwdSm80INS1_25CollectiveMainloopFwdSm80ILi4ELi1ELb0EN4cute5tupleIJNS5_1CILi128EEENS7_ILi48EEENS7_ILi96EEEEEELi96ENS_10bfloat16_tEfNS_4arch4Sm80ELb0ELb1ELb0ELb0ELb1ELb0ELb1ELb0EEENS1_21CollectiveEpilogueFwdINS6_IJS8_SA_S9_EEENS6_IJNS7_ILi1EEESI_SI_EEESC_SE_Li128ELb0ELb1ELb0ELb0EEENS1_19SingleTileSchedulerILb0ELb0ELb1ELi128EEEEEEEEEvNT_6ParamsE,@function
        .size           _ZN7cutlass13device_kernelIN5flash19enable_sm80_to_sm89INS1_16FlashAttnFwdSm80INS1_25CollectiveMainloopFwdSm80ILi4ELi1ELb0EN4cute5tupleIJNS5_1CILi128EEENS7_ILi48EEENS7_ILi96EEEEEELi96ENS_10bfloat16_tEfNS_4arch4Sm80ELb0ELb1ELb0ELb0ELb1ELb0ELb1ELb0EEENS1_21CollectiveEpilogueFwdINS6_IJS8_SA_S9_EEENS6_IJNS7_ILi1EEESI_SI_EEESC_SE_Li128ELb0ELb1ELb0ELb0EEENS1_19SingleTileSchedulerILb0ELb0ELb1ELi128EEEEEEEEEvNT_6ParamsE,(.L_x_12 - _ZN7cutlass13device_kernelIN5flash19enable_sm80_to_sm89INS1_16FlashAttnFwdSm80INS1_25CollectiveMainloopFwdSm80ILi4ELi1ELb0EN4cute5tupleIJNS5_1CILi128EEENS7_ILi48EEENS7_ILi96EEEEEELi96ENS_10bfloat16_tEfNS_4arch4Sm80ELb0ELb1ELb0ELb0ELb1ELb0ELb1ELb0EEENS1_21CollectiveEpilogueFwdINS6_IJS8_SA_S9_EEENS6_IJNS7_ILi1EEESI_SI_EEESC_SE_Li128ELb0ELb1ELb0ELb0EEENS1_19SingleTileSchedulerILb0ELb0ELb1ELi128EEEEEEEEEvNT_6ParamsE)
        .other          _ZN7cutlass13device_kernelIN5flash19enable_sm80_to_sm89INS1_16FlashAttnFwdSm80INS1_25CollectiveMainloopFwdSm80ILi4ELi1ELb0EN4cute5tupleIJNS5_1CILi128EEENS7_ILi48EEENS7_ILi96EEEEEELi96ENS_10bfloat16_tEfNS_4arch4Sm80ELb0ELb1ELb0ELb0ELb1ELb0ELb1ELb0EEENS1_21CollectiveEpilogueFwdINS6_IJS8_SA_S9_EEENS6_IJNS7_ILi1EEESI_SI_EEESC_SE_Li128ELb0ELb1ELb0ELb0EEENS1_19SingleTileSchedulerILb0ELb0ELb1ELi128EEEEEEEEEvNT_6ParamsE,@"STO_CUDA_ENTRY STV_DEFAULT"
_ZN7cutlass13device_kernelIN5flash19enable_sm80_to_sm89INS1_16FlashAttnFwdSm80INS1_25CollectiveMainloopFwdSm80ILi4ELi1ELb0EN4cute5tupleIJNS5_1CILi128EEENS7_ILi48EEENS7_ILi96EEEEEELi96ENS_10bfloat16_tEfNS_4arch4Sm80ELb0ELb1ELb0ELb0ELb1ELb0ELb1ELb0EEENS1_21CollectiveEpilogueFwdINS6_IJS8_SA_S9_EEENS6_IJNS7_ILi1EEESI_SI_EEESC_SE_Li128ELb0ELb1ELb0ELb0EEENS1_19SingleTileSchedulerILb0ELb0ELb1ELi128EEEEEEEEEvNT_6ParamsE:
[----:B------:R-:W-:Y:S01]  /*0000*/  LDC R1, c[0x0][0x37c] ;  /* 0x0000df00ff017b82 */ /* 0x000fe20000000800 */
[----:B------:R-:W-:Y:S05]  /*0010*/  EXIT ;  /* 0x000000000000794d */ /* 0x000fea0003800000 */
.L_x_3:
        /* <DEDUP_REMOVED lines=14> */
.L_x_12:


//--------------------- .text._ZN7cutlass13device_kernelIN5flash19enable_sm80_to_sm89INS1_16FlashAttnFwdSm80INS1_25CollectiveMainloopFwdSm80ILi4ELi1ELb0EN4cute5tupleIJNS5_1CILi128EEENS7_ILi48EEENS7_ILi96EEEEEELi96ENS_10bfloat16_tEfNS_4arch4Sm80ELb0ELb1ELb0ELb1ELb1ELb0ELb1ELb0EEENS1_21CollectiveEpilogueFwdINS6_IJS8_SA_S9_EEENS6_IJNS7_ILi1EEESI_SI_EEESC_SE_Li128ELb1ELb1ELb0ELb0EEENS1_19SingleTileSchedulerILb1ELb0ELb1ELi128EEEEEEEEEvNT_6ParamsE --------------------------
	.section	.text._ZN7cutlass13device_kernelIN5flash19enable_sm80_to_sm89INS1_16FlashAttnFwdSm80INS1_25CollectiveMainloopFwdSm80ILi4ELi1ELb0EN4cute5tupleIJNS5_1CILi128EEENS7_ILi48EEENS7_ILi96EEEEEELi96ENS_10bfloat16_tEfNS_4arch4Sm80ELb0ELb1ELb0ELb1ELb1ELb0ELb1ELb0EEENS1_21CollectiveEpilogueFwdINS6_IJS8_SA_S9_EEENS6_IJNS7_ILi1EEESI_SI_EEESC_SE_Li128ELb1ELb1ELb0ELb0EEENS1_19SingleTileSchedulerILb1ELb0ELb1ELi128EEEEEEEEEvNT_6ParamsE,"ax",@progbits
	.align	128
.text._ZN7cutlass13device_kernelIN5flash19enable_sm80_to_sm89INS1_16FlashAttnFwdSm80INS1_25CollectiveMainloopFwdSm80ILi4ELi1ELb0EN4cute5tupleIJNS5_1CILi128EEENS7_ILi48EEENS7_ILi96EEEEEELi96ENS_10bfloat16_tEfNS_4arch4Sm80ELb0ELb1ELb0ELb1ELb1ELb0ELb1ELb0EEENS1_21CollectiveEpilogueFwdINS6_IJS8_SA_S9_EEENS6_IJNS7_ILi1EEESI_SI_EEESC_SE_Li128ELb1ELb1ELb0ELb0EEENS1_19SingleTileSchedulerILb1ELb0ELb1ELi128EEEEEEEEEvNT_6ParamsE:
        .type           _ZN7cutlass13device_kernelIN5flash19enable_sm80_to_sm89INS1_16FlashAttnFwdSm80INS1_25CollectiveMainloopFwdSm80ILi4ELi1ELb0EN4cute5tupleIJNS5_1CILi128EEENS7_ILi48EEENS7_ILi96EEEEEELi96ENS_10bfloat16_tEfNS_4arch4Sm80ELb0ELb1ELb0ELb1ELb1ELb0ELb1ELb0EEENS1_21CollectiveEpilogueFwdINS6_IJS8_SA_S9_EEENS6_IJNS7_ILi1EEESI_SI_EEESC_SE_Li128ELb1ELb1ELb0ELb0EEENS1_19SingleTileSchedulerILb1ELb0ELb1ELi128EEEEEEEEEvNT_6ParamsE,@function
        .size           _ZN7cutlass13device_kernelIN5flash19enable_sm80_to_sm89INS1_16FlashAttnFwdSm80INS1_25CollectiveMainloopFwdSm80ILi4ELi1ELb0EN4cute5tupleIJNS5_1CILi128EEENS7_ILi48EEENS7_ILi96EEEEEELi96ENS_10bfloat16_tEfNS_4arch4Sm80ELb0ELb1ELb0ELb1ELb1ELb0ELb1ELb0EEENS1_21CollectiveEpilogueFwdINS6_IJS8_SA_S9_EEENS6_IJNS7_ILi1EEESI_SI_EEESC_SE_Li128ELb1ELb1ELb0ELb0EEENS1_19SingleTileSchedulerILb1ELb0ELb1ELi128EEEEEEEEEvNT_6ParamsE,(.L_x_13 - _ZN7cutlass13device_kernelIN5flash19enable_sm80_to_sm89INS1_16FlashAttnFwdSm80INS1_25CollectiveMainloopFwdSm80ILi4ELi1ELb0EN4cute5tupleIJNS5_1CILi128EEENS7_ILi48EEENS7_ILi96EEEEEELi96ENS_10bfloat16_tEfNS_4arch4Sm80ELb0ELb1ELb0ELb1ELb1ELb0ELb1ELb0EEENS1_21CollectiveEpilogueFwdINS6_IJS8_SA_S9_EEENS6_IJNS7_ILi1EEESI_SI_EEESC_SE_Li128ELb1ELb1ELb0ELb0EEENS1_19SingleTileSchedulerILb1ELb0ELb1ELi128EEEEEEEEEvNT_6ParamsE)
        .other          _ZN7cutlass13device_kernelIN5flash19enable_sm80_to_sm89INS1_16FlashAttnFwdSm80INS1_25CollectiveMainloopFwdSm80ILi4ELi1ELb0EN4cute5tupleIJNS5_1CILi128EEENS7_ILi48EEENS7_ILi96EEEEEELi96ENS_10bfloat16_tEfNS_4arch4Sm80ELb0ELb1ELb0ELb1ELb1ELb0ELb1ELb0EEENS1_21CollectiveEpilogueFwdINS6_IJS8_SA_S9_EEENS6_IJNS7_ILi1EEESI_SI_EEESC_SE_Li128ELb1ELb1ELb0ELb0EEENS1_19SingleTileSchedulerILb1ELb0ELb1ELi128EEEEEEEEEvNT_6ParamsE,@"STO_CUDA_ENTRY STV_DEFAULT"
_ZN7cutlass13device_kernelIN5flash19enable_sm80_to_sm89INS1_16FlashAttnFwdSm80INS1_25CollectiveMainloopFwdSm80ILi4ELi1ELb0EN4cute5tupleIJNS5_1CILi128EEENS7_ILi48EEENS7_ILi96EEEEEELi96ENS_10bfloat16_tEfNS_4arch4Sm80ELb0ELb1ELb0ELb1ELb1ELb0ELb1ELb0EEENS1_21CollectiveEpilogueFwdINS6_IJS8_SA_S9_EEENS6_IJNS7_ILi1EEESI_SI_EEESC_SE_Li128ELb1ELb1ELb0ELb0EEENS1_19SingleTileSchedulerILb1ELb0ELb1ELi128EEEEEEEEEvNT_6ParamsE:
[----:B------:R-:W-:Y:S01]  /*0000*/  LDC R1, c[0x0][0x37c] ;  /* 0x0000df00ff017b82 */ /* 0x000fe20000000800 */
[----:B------:R-:W-:Y:S05]  /*0010*/  EXIT ;  /* 0x000000000000794d */ /* 0x000fea0003800000 */
.L_x_4:
        /* <DEDUP_REMOVED lines=14> */
.L_x_13:


//--------------------- .text._ZN7cutlass13device_kernelIN5flash19enable_sm80_to_sm89INS1_16FlashAttnFwdSm80INS1_25CollectiveMainloopFwdSm80ILi4ELi1ELb0EN4cute5tupleIJNS5_1CILi128EEENS7_ILi48EEENS7_ILi96EEEEEELi96ENS_10bfloat16_tEfNS_4arch4Sm80ELb0ELb1ELb0ELb1ELb1ELb1ELb1ELb0EEENS1_21CollectiveEpilogueFwdINS6_IJS8_SA_S9_EEENS6_IJNS7_ILi1EEESI_SI_EEESC_SE_Li128ELb1ELb1ELb0ELb0EEENS1_19SingleTileSchedulerILb1ELb0ELb1ELi128EEEEEEEEEvNT_6ParamsE --------------------------
	.section	.text._ZN7cutlass13device_kernelIN5flash19enable_sm80_to_sm89INS1_16FlashAttnFwdSm80INS1_25CollectiveMainloopFwdSm80ILi4ELi1ELb0EN4cute5tupleIJNS5_1CILi128EEENS7_ILi48EEENS7_ILi96EEEEEELi96ENS_10bfloat16_tEfNS_4arch4Sm80ELb0ELb1ELb0ELb1ELb1ELb1ELb1ELb0EEENS1_21CollectiveEpilogueFwdINS6_IJS8_SA_S9_EEENS6_IJNS7_ILi1EEESI_SI_EEESC_SE_Li128ELb1ELb1ELb0ELb0EEENS1_19SingleTileSchedulerILb1ELb0ELb1ELi128EEEEEEEEEvNT_6ParamsE,"ax",@progbits
	.align	128
.text._ZN7cutlass13device_kernelIN5flash19enable_sm80_to_sm89INS1_16FlashAttnFwdSm80INS1_25CollectiveMainloopFwdSm80ILi4ELi1ELb0EN4cute5tupleIJNS5_1CILi128EEENS7_ILi48EEENS7_ILi96EEEEEELi96ENS_10bfloat16_tEfNS_4arch4Sm80ELb0ELb1ELb0ELb1ELb1ELb1ELb1ELb0EEENS1_21CollectiveEpilogueFwdINS6_IJS8_SA_S9_EEENS6_IJNS7_ILi1EEESI_SI_EEESC_SE_Li128ELb1ELb1ELb0ELb0EEENS1_19SingleTileSchedulerILb1ELb0ELb1ELi128EEEEEEEEEvNT_6ParamsE:
        .type           _ZN7cutlass13device_kernelIN5flash19enable_sm80_to_sm89INS1_16FlashAttnFwdSm80INS1_25CollectiveMainloopFwdSm80ILi4ELi1ELb0EN4cute5tupleIJNS5_1CILi128EEENS7_ILi48EEENS7_ILi96EEEEEELi96ENS_10bfloat16_tEfNS_4arch4Sm80ELb0ELb1ELb0ELb1ELb1ELb1ELb1ELb0EEENS1_21CollectiveEpilogueFwdINS6_IJS8_SA_S9_EEENS6_IJNS7_ILi1EEESI_SI_EEESC_SE_Li128ELb1ELb1ELb0ELb0EEENS1_19SingleTileSchedulerILb1ELb0ELb1ELi128EEEEEEEEEvNT_6ParamsE,@function
        .size           _ZN7cutlass13device_kernelIN5flash19enable_sm80_to_sm89INS1_16FlashAttnFwdSm80INS1_25CollectiveMainloopFwdSm80ILi4ELi1ELb0EN4cute5tupleIJNS5_1CILi128EEENS7_ILi48EEENS7_ILi96EEEEEELi96ENS_10bfloat16_tEfNS_4arch4Sm80ELb0ELb1ELb0ELb1ELb1ELb1ELb1ELb0EEENS1_21CollectiveEpilogueFwdINS6_IJS8_SA_S9_EEENS6_IJNS7_ILi1EEESI_SI_EEESC_SE_Li128ELb1ELb1ELb0ELb0EEENS1_19SingleTileSchedulerILb1ELb0ELb1ELi128EEEEEEEEEvNT_6ParamsE,(.L_x_14 - _ZN7cutlass13device_kernelIN5flash19enable_sm80_to_sm89INS1_16FlashAttnFwdSm80INS1_25CollectiveMainloopFwdSm80ILi4ELi1ELb0EN4cute5tupleIJNS5_1CILi128EEENS7_ILi48EEENS7_ILi96EEEEEELi96ENS_10bfloat16_tEfNS_4arch4Sm80ELb0ELb1ELb0ELb1ELb1ELb1ELb1ELb0EEENS1_21CollectiveEpilogueFwdINS6_IJS8_SA_S9_EEENS6_IJNS7_ILi1EEESI_SI_EEESC_SE_Li128ELb1ELb1ELb0ELb0EEENS1_19SingleTileSchedulerILb1ELb0ELb1ELi128EEEEEEEEEvNT_6ParamsE)
        .other          _ZN7cutlass13device_kernelIN5flash19enable_sm80_to_sm89INS1_16FlashAttnFwdSm80INS1_25CollectiveMainloopFwdSm80ILi4ELi1ELb0EN4cute5tupleIJNS5_1CILi128EEENS7_ILi48EEENS7_ILi96EEEEEELi96ENS_10bfloat16_tEfNS_4arch4Sm80ELb0ELb1ELb0ELb1ELb1ELb1ELb1ELb0EEENS1_21CollectiveEpilogueFwdINS6_IJS8_SA_S9_EEENS6_IJNS7_ILi1EEESI_SI_EEESC_SE_Li128ELb1ELb1ELb0ELb0EEENS1_19SingleTileSchedulerILb1ELb0ELb1ELi128EEEEEEEEEvNT_6ParamsE,@"STO_CUDA_ENTRY STV_DEFAULT"
_ZN7cutlass13device_kernelIN5flash19enable_sm80_to_sm89INS1_16FlashAttnFwdSm80INS1_25CollectiveMainloopFwdSm80ILi4ELi1ELb0EN4cute5tupleIJNS5_1CILi128EEENS7_ILi48EEENS7_ILi96EEEEEELi96ENS_10bfloat16_tEfNS_4arch4Sm80ELb0ELb1ELb0ELb1ELb1ELb1ELb1ELb0EEENS1_21CollectiveEpilogueFwdINS6_IJS8_SA_S9_EEENS6_IJNS7_ILi1EEESI_SI_EEESC_SE_Li128ELb1ELb1ELb0ELb0EEENS1_19SingleTileSchedulerILb1ELb0ELb1ELi128EEEEEEEEEvNT_6ParamsE:
[----:B------:R-:W-:Y:S01]  /*0000*/  LDC R1, c[0x0][0x37c] ;  /* 0x0000df00ff017b82 */ /* 0x000fe20000000800 */
[----:B------:R-:W-:Y:S05]  /*0010*/  EXIT ;  /* 0x000000000000794d */ /* 0x000fea0003800000 */
.L_x_5:
        /* <DEDUP_REMOVED lines=14> */
.L_x_14:


//--------------------- .text._ZN7cutlass13device_kernelIN5flash19enable_sm80_to_sm89INS1_16FlashAttnFwdSm80INS1_25CollectiveMainloopFwdSm80ILi4ELi1ELb0EN4cute5tupleIJNS5_1CILi128EEENS7_ILi64EEENS7_ILi96EEEEEELi96ENS_10bfloat16_tEfNS_4arch4Sm80ELb1ELb0ELb0ELb0ELb1ELb0ELb1ELb0EEENS1_21CollectiveEpilogueFwdINS6_IJS8_SA_S9_EEENS6_IJNS7_ILi1EEESI_SI_EEESC_SE_Li128ELb0ELb1ELb0ELb0EEENS1_30DynamicPersistentTileSchedulerILi128ELi128ELb0ELb1ELb0EEEEEEEEEvNT_6ParamsE --------------------------
	.section	.text._ZN7cutlass13device_kernelIN5flash19enable_sm80_to_sm89INS1_16FlashAttnFwdSm80INS1_25CollectiveMainloopFwdSm80ILi4ELi1ELb0EN4cute5tupleIJNS5_1CILi128EEENS7_ILi64EEENS7_ILi96EEEEEELi96ENS_10bfloat16_tEfNS_4arch4Sm80ELb1ELb0ELb0ELb0ELb1ELb0ELb1ELb0EEENS1_21CollectiveEpilogueFwdINS6_IJS8_SA_S9_EEENS6_IJNS7_ILi1EEESI_SI_EEESC_SE_Li128ELb0ELb1ELb0ELb0EEENS1_30DynamicPersistentTileSchedulerILi128ELi128ELb0ELb1ELb0EEEEEEEEEvNT_6ParamsE,"ax",@progbits
	.align	128
.text._ZN7cutlass13device_kernelIN5flash19enable_sm80_to_sm89INS1_16FlashAttnFwdSm80INS1_25CollectiveMainloopFwdSm80ILi4ELi1ELb0EN4cute5tupleIJNS5_1CILi128EEENS7_ILi64EEENS7_ILi96EEEEEELi96ENS_10bfloat16_tEfNS_4arch4Sm80ELb1ELb0ELb0ELb0ELb1ELb0ELb1ELb0EEENS1_21CollectiveEpilogueFwdINS6_IJS8_SA_S9_EEENS6_IJNS7_ILi1EEESI_SI_EEESC_SE_Li128ELb0ELb1ELb0ELb0EEENS1_30DynamicPersistentTileSchedulerILi128ELi128ELb0ELb1ELb0EEEEEEEEEvNT_6ParamsE:
        .type           _ZN7cutlass13device_kernelIN5flash19enable_sm80_to_sm89INS1_16FlashAttnFwdSm80INS1_25CollectiveMainloopFwdSm80ILi4ELi1ELb0EN4cute5tupleIJNS5_1CILi128EEENS7_ILi64EEENS7_ILi96EEEEEELi96ENS_10bfloat16_tEfNS_4arch4Sm80ELb1ELb0ELb0ELb0ELb1ELb0ELb1ELb0EEENS1_21CollectiveEpilogueFwdINS6_IJS8_SA_S9_EEENS6_IJNS7_ILi1EEESI_SI_EEESC_SE_Li128ELb0ELb1ELb0ELb0EEENS1_30DynamicPersistentTileSchedulerILi128ELi128ELb0ELb1ELb0EEEEEEEEEvNT_6ParamsE,@function
        .size           _ZN7cutlass13device_kernelIN5flash19enable_sm80_to_sm89INS1_16FlashAttnFwdSm80INS1_25CollectiveMainloopFwdSm80ILi4ELi1ELb0EN4cute5tupleIJNS5_1CILi128EEENS7_ILi64EEENS7_ILi96EEEEEELi96ENS_10bfloat16_tEfNS_4arch4Sm80ELb1ELb0ELb0ELb0ELb1ELb0ELb1ELb0EEENS1_21CollectiveEpilogueFwdINS6_IJS8_SA_S9_EEENS6_IJNS7_ILi1EEESI_SI_EEESC_SE_Li128ELb0ELb1ELb0ELb0EEENS1_30DynamicPersistentTileSchedulerILi128ELi128ELb0ELb1ELb0EEEEEEEEEvNT_6ParamsE,(.L_x_15 - _ZN7cutlass13device_kernelIN5flash19enable_sm80_to_sm89INS1_16FlashAttnFwdSm80INS1_25CollectiveMainloopFwdSm80ILi4ELi1ELb0EN4cute5tupleIJNS5_1CILi128EEENS7_ILi64EEENS7_ILi96EEEEEELi96ENS_10bfloat16_tEfNS_4arch4Sm80ELb1ELb0ELb0ELb0ELb1ELb0ELb1ELb0EEENS1_21CollectiveEpilogueFwdINS6_IJS8_SA_S9_EEENS6_IJNS7_ILi1EEESI_SI_EEESC_SE_Li128ELb0ELb1ELb0ELb0EEENS1_30DynamicPersistentTileSchedulerILi128ELi128ELb0ELb1ELb0EEEEEEEEEvNT_6ParamsE)
        .other          _ZN7cutlass13device_kernelIN5flash19enable_sm80_to_sm89INS1_16FlashAttnFwdSm80INS1_25CollectiveMainloopFwdSm80ILi4ELi1ELb0EN4cute5tupleIJNS5_1CILi128EEENS7_ILi64EEENS7_ILi96EEEEEELi96ENS_10bfloat16_tEfNS_4arch4Sm80ELb1ELb0ELb0ELb0ELb1ELb0ELb1ELb0EEENS1_21CollectiveEpilogueFwdINS6_IJS8_SA_S9_EEENS6_IJNS7_ILi1EEESI_SI_EEESC_SE_Li128ELb0ELb1ELb0ELb0EEENS1_30DynamicPersistentTileSchedulerILi128ELi128ELb0ELb1ELb0EEEEEEEEEvNT_6ParamsE,@"STO_CUDA_ENTRY STV_DEFAULT"
_ZN7cutlass13device_kernelIN5flash19enable_sm80_to_sm89INS1_16FlashAttnFwdSm80INS1_25CollectiveMainloopFwdSm80ILi4ELi1ELb0EN4cute5tupleIJNS5_1CILi128EEENS7_ILi64EEENS7_ILi96EEEEEELi96ENS_10bfloat16_tEfNS_4arch4Sm80ELb1ELb0ELb0ELb0ELb1ELb0ELb1ELb0EEENS1_21CollectiveEpilogueFwdINS6_IJS8_SA_S9_EEENS6_IJNS7_ILi1EEESI_SI_EEESC_SE_Li128ELb0ELb1ELb0ELb0EEENS1_30DynamicPersistentTileSchedulerILi128ELi128ELb0ELb1ELb0EEEEEEEEEvNT_6ParamsE:
[----:B------:R-:W-:Y:S01]  /*0000*/  LDC R1, c[0x0][0x37c] ;  /* 0x0000df00ff017b82 */ /* 0x000fe20000000800 */
[----:B------:R-:W-:Y:S05]  /*0010*/  EXIT ;  /* 0x000000000000794d */ /* 0x000fea0003800000 */
.L_x_6:
        /* <DEDUP_REMOVED lines=14> */
.L_x_15:


//--------------------- .text._ZN7cutlass13device_kernelIN5flash19enable_sm80_to_sm89INS1_16FlashAttnFwdSm80INS1_25CollectiveMainloopFwdSm80ILi4ELi1ELb0EN4cute5tupleIJNS5_1CILi128EEENS7_ILi64EEENS7_ILi96EEEEEELi96ENS_10bfloat16_tEfNS_4arch4Sm80ELb1ELb0ELb0ELb1ELb1ELb0ELb1ELb0EEENS1_21CollectiveEpilogueFwdINS6_IJS8_SA_S9_EEENS6_IJNS7_ILi1EEESI_SI_EEESC_SE_Li128ELb1ELb1ELb0ELb0EEENS1_19SingleTileSchedulerILb1ELb0ELb1ELi128EEEEEEEEEvNT_6ParamsE --------------------------
	.section	.text._ZN7cutlass13device_kernelIN5flash19enable_sm80_to_sm89INS1_16FlashAttnFwdSm80INS1_25CollectiveMainloopFwdSm80ILi4ELi1ELb0EN4cute5tupleIJNS5_1CILi128EEENS7_ILi64EEENS7_ILi96EEEEEELi96ENS_10bfloat16_tEfNS_4arch4Sm80ELb1ELb0ELb0ELb1ELb1ELb0ELb1ELb0EEENS1_21CollectiveEpilogueFwdINS6_IJS8_SA_S9_EEENS6_IJNS7_ILi1EEESI_SI_EEESC_SE_Li128ELb1ELb1ELb0ELb0EEENS1_19SingleTileSchedulerILb1ELb0ELb1ELi128EEEEEEEEEvNT_6ParamsE,"ax",@progbits
	.align	128
.text._ZN7cutlass13device_kernelIN5flash19enable_sm80_to_sm89INS1_16FlashAttnFwdSm80INS1_25CollectiveMainloopFwdSm80ILi4ELi1ELb0EN4cute5tupleIJNS5_1CILi128EEENS7_ILi64EEENS7_ILi96EEEEEELi96ENS_10bfloat16_tEfNS_4arch4Sm80ELb1ELb0ELb0ELb1ELb1ELb0ELb1ELb0EEENS1_21CollectiveEpilogueFwdINS6_IJS8_SA_S9_EEENS6_IJNS7_ILi1EEESI_SI_EEESC_SE_Li128ELb1ELb1ELb0ELb0EEENS1_19SingleTileSchedulerILb1ELb0ELb1ELi128EEEEEEEEEvNT_6ParamsE:
        .type           _ZN7cutlass13device_kernelIN5flash19enable_sm80_to_sm89INS1_16FlashAttnFwdSm80INS1_25CollectiveMainloopFwdSm80ILi4ELi1ELb0EN4cute5tupleIJNS5_1CILi128EEENS7_ILi64EEENS7_ILi96EEEEEELi96ENS_10bfloat16_tEfNS_4arch4Sm80ELb1ELb0ELb0ELb1ELb1ELb0ELb1ELb0EEENS1_21CollectiveEpilogueFwdINS6_IJS8_SA_S9_EEENS6_IJNS7_ILi1EEESI_SI_EEESC_SE_Li128ELb1ELb1ELb0ELb0EEENS1_19SingleTileSchedulerILb1ELb0ELb1ELi128EEEEEEEEEvNT_6ParamsE,@function
        .size           _ZN7cutlass13device_kernelIN5flash19enable_sm80_to_sm89INS1_16FlashAttnFwdSm80INS1_25CollectiveMainloopFwdSm80ILi4ELi1ELb0EN4cute5tupleIJNS5_1CILi128EEENS7_ILi64EEENS7_ILi96EEEEEELi96ENS_10bfloat16_tEfNS_4arch4Sm80ELb1ELb0ELb0ELb1ELb1ELb0ELb1ELb0EEENS1_21CollectiveEpilogueFwdINS6_IJS8_SA_S9_EEENS6_IJNS7_ILi1EEESI_SI_EEESC_SE_Li128ELb1ELb1ELb0ELb0EEENS1_19SingleTileSchedulerILb1ELb0ELb1ELi128EEEEEEEEEvNT_6ParamsE,(.L_x_16 - _ZN7cutlass13device_kernelIN5flash19enable_sm80_to_sm89INS1_16FlashAttnFwdSm80INS1_25CollectiveMainloopFwdSm80ILi4ELi1ELb0EN4cute5tupleIJNS5_1CILi128EEENS7_ILi64EEENS7_ILi96EEEEEELi96ENS_10bfloat16_tEfNS_4arch4Sm80ELb1ELb0ELb0ELb1ELb1ELb0ELb1ELb0EEENS1_21CollectiveEpilogueFwdINS6_IJS8_SA_S9_EEENS6_IJNS7_ILi1EEESI_SI_EEESC_SE_Li128ELb1ELb1ELb0ELb0EEENS1_19SingleTileSchedulerILb1ELb0ELb1ELi128EEEEEEEEEvNT_6ParamsE)
        .other          _ZN7cutlass13device_kernelIN5flash19enable_sm80_to_sm89INS1_16FlashAttnFwdSm80INS1_25CollectiveMainloopFwdSm80ILi4ELi1ELb0EN4cute5tupleIJNS5_1CILi128EEENS7_ILi64EEENS7_ILi96EEEEEELi96ENS_10bfloat16_tEfNS_4arch4Sm80ELb1ELb0ELb0ELb1ELb1ELb0ELb1ELb0EEENS1_21CollectiveEpilogueFwdINS6_IJS8_SA_S9_EEENS6_IJNS7_ILi1EEESI_SI_EEESC_SE_Li128ELb1ELb1ELb0ELb0EEENS1_19SingleTileSchedulerILb1ELb0ELb1ELi128EEEEEEEEEvNT_6ParamsE,@"STO_CUDA_ENTRY STV_DEFAULT"
_ZN7cutlass13device_kernelIN5flash19enable_sm80_to_sm89INS1_16FlashAttnFwdSm80INS1_25CollectiveMainloopFwdSm80ILi4ELi1ELb0EN4cute5tupleIJNS5_1CILi128EEENS7_ILi64EEENS7_ILi96EEEEEELi96ENS_10bfloat16_tEfNS_4arch4Sm80ELb1ELb0ELb0ELb1ELb1ELb0ELb1ELb0EEENS1_21CollectiveEpilogueFwdINS6_IJS8_SA_S9_EEENS6_IJNS7_ILi1EEESI_SI_EEESC_SE_Li128ELb1ELb1ELb0ELb0EEENS1_19SingleTileSchedulerILb1ELb0ELb1ELi128EEEEEEEEEvNT_6ParamsE:
[----:B------:R-:W-:Y:S01]  /*0000*/  LDC R1, c[0x0][0x37c] ;  /* 0x0000df00ff017b82 */ /* 0x000fe20000000800 */
[----:B------:R-:W-:Y:S05]  /*0010*/  EXIT ;  /* 0x000000000000794d */ /* 0x000fea0003800000 */
.L_x_7:
        /* <DEDUP_REMOVED lines=14> */
.L_x_16:


//--------------------- .text._ZN7cutlass13device_kernelIN5flash19enable_sm80_to_sm89INS1_16FlashAttnFwdSm80INS1_25CollectiveMainloopFwdSm80ILi4ELi1ELb0EN4cute5tupleIJNS5_1CILi128EEENS7_ILi64EEENS7_ILi96EEEEEELi96ENS_10bfloat16_tEfNS_4arch4Sm80ELb1ELb0ELb0ELb1ELb1ELb1ELb1ELb0EEENS1_21CollectiveEpilogueFwdINS6_IJS8_SA_S9_EEENS6_IJNS7_ILi1EEESI_SI_EEESC_SE_Li128ELb1ELb1ELb0ELb0EEENS1_19SingleTileSchedulerILb1ELb0ELb1ELi128EEEEEEEEEvNT_6ParamsE --------------------------
	.section	.text._ZN7cutlass13device_kernelIN5flash19enable_sm80_to_sm89INS1_16FlashAttnFwdSm80INS1_25CollectiveMainloopFwdSm80ILi4ELi1ELb0EN4cute5tupleIJNS5_1CILi128EEENS7_ILi64EEENS7_ILi96EEEEEELi96ENS_10bfloat16_tEfNS_4arch4Sm80ELb1ELb0ELb0ELb1ELb1ELb1ELb1ELb0EEENS1_21CollectiveEpilogueFwdINS6_IJS8_SA_S9_EEENS6_IJNS7_ILi1EEESI_SI_EEESC_SE_Li128ELb1ELb1ELb0ELb0EEENS1_19SingleTileSchedulerILb1ELb0ELb1ELi128EEEEEEEEEvNT_6ParamsE,"ax",@progbits
	.align	128
.text._ZN7cutlass13device_kernelIN5flash19enable_sm80_to_sm89INS1_16FlashAttnFwdSm80INS1_25CollectiveMainloopFwdSm80ILi4ELi1ELb0EN4cute5tupleIJNS5_1CILi128EEENS7_ILi64EEENS7_ILi96EEEEEELi96ENS_10bfloat16_tEfNS_4arch4Sm80ELb1ELb0ELb0ELb1ELb1ELb1ELb1ELb0EEENS1_21CollectiveEpilogueFwdINS6_IJS8_SA_S9_EEENS6_IJNS7_ILi1EEESI_SI_EEESC_SE_Li128ELb1ELb1ELb0ELb0EEENS1_19SingleTileSchedulerILb1ELb0ELb1ELi128EEEEEEEEEvNT_6ParamsE:
        .type           _ZN7cutlass13device_kernelIN5flash19enable_sm80_to_sm89INS1_16FlashAttnFwdSm80INS1_25CollectiveMainloopFwdSm80ILi4ELi1ELb0EN4cute5tupleIJNS5_1CILi128EEENS7_ILi64EEENS7_ILi96EEEEEELi96ENS_10bfloat16_tEfNS_4arch4Sm80ELb1ELb0ELb0ELb1ELb1ELb1ELb1ELb0EEENS1_21CollectiveEpilogueFwdINS6_IJS8_SA_S9_EEENS6_IJNS7_ILi1EEESI_SI_EEESC_SE_Li128ELb1ELb1ELb0ELb0EEENS1_19SingleTileSchedulerILb1ELb0ELb1ELi128EEEEEEEEEvNT_6ParamsE,@function
        .size           _ZN7cutlass13device_kernelIN5flash19enable_sm80_to_sm89INS1_16FlashAttnFwdSm80INS1_25CollectiveMainloopFwdSm80ILi4ELi1ELb0EN4cute5tupleIJNS5_1CILi128EEENS7_ILi64EEENS7_ILi96EEEEEELi96ENS_10bfloat16_tEfNS_4arch4Sm80ELb1ELb0ELb0ELb1ELb1ELb1ELb1ELb0EEENS1_21CollectiveEpilogueFwdINS6_IJS8_SA_S9_EEENS6_IJNS7_ILi1EEESI_SI_EEESC_SE_Li128ELb1ELb1ELb0ELb0EEENS1_19SingleTileSchedulerILb1ELb0ELb1ELi128EEEEEEEEEvNT_6ParamsE,(.L_x_17 - _ZN7cutlass13device_kernelIN5flash19enable_sm80_to_sm89INS1_16FlashAttnFwdSm80INS1_25CollectiveMainloopFwdSm80ILi4ELi1ELb0EN4cute5tupleIJNS5_1CILi128EEENS7_ILi64EEENS7_ILi96EEEEEELi96ENS_10bfloat16_tEfNS_4arch4Sm80ELb1ELb0ELb0ELb1ELb1ELb1ELb1ELb0EEENS1_21CollectiveEpilogueFwdINS6_IJS8_SA_S9_EEENS6_IJNS7_ILi1EEESI_SI_EEESC_SE_Li128ELb1ELb1ELb0ELb0EEENS1_19SingleTileSchedulerILb1ELb0ELb1ELi128EEEEEEEEEvNT_6ParamsE)
        .other          _ZN7cutlass13device_kernelIN5flash19enable_sm80_to_sm89INS1_16FlashAttnFwdSm80INS1_25CollectiveMainloopFwdSm80ILi4ELi1ELb0EN4cute5tupleIJNS5_1CILi128EEENS7_ILi64EEENS7_ILi96EEEEEELi96ENS_10bfloat16_tEfNS_4arch4Sm80ELb1ELb0ELb0ELb1ELb1ELb1ELb1ELb0EEENS1_21CollectiveEpilogueFwdINS6_IJS8_SA_S9_EEENS6_IJNS7_ILi1EEESI_SI_EEESC_SE_Li128ELb1ELb1ELb0ELb0EEENS1_19SingleTileSchedulerILb1ELb0ELb1ELi128EEEEEEEEEvNT_6ParamsE,@"STO_CUDA_ENTRY STV_DEFAULT"
_ZN7cutlass13device_kernelIN5flash19enable_sm80_to_sm89INS1_16FlashAttnFwdSm80INS1_25CollectiveMainloopFwdSm80ILi4ELi1ELb0EN4cute5tupleIJNS5_1CILi128EEENS7_ILi64EEENS7_ILi96EEEEEELi96ENS_10bfloat16_tEfNS_4arch4Sm80ELb1ELb0ELb0ELb1ELb1ELb1ELb1ELb0EEENS1_21CollectiveEpilogueFwdINS6_IJS8_SA_S9_EEENS6_IJNS7_ILi1EEESI_SI_EEESC_SE_Li128ELb1ELb1ELb0ELb0EEENS1_19SingleTileSchedulerILb1ELb0ELb1ELi128EEEEEEEEEvNT_6ParamsE:
[----:B------:R-:W-:Y:S01]  /*0000*/  LDC R1, c[0x0][0x37c] ;  /* 0x0000df00ff017b82 */ /* 0x000fe20000000800 */
[----:B------:R-:W-:Y:S05]  /*0010*/  EXIT ;  /* 0x000000000000794d */ /* 0x000fea0003800000 */
.L_x_8:
        /* <DEDUP_REMOVED lines=14> */
.L_x_17:


//--------------------- .nv.shared.reserved.0     --------------------------
	.section	.nv.shared.reserved.0,"aw",@nobits
	.weak		__nv_reservedSMEM_offset_0_alias
	.size		__nv_reservedSMEM_offset_0_alias, 0, 64
	.other		__nv_reservedSMEM_offset_0_alias,@"STO_CUDA_RESERVED_SHARED STV_DEFAULT"
__nv_reservedSMEM_offset_0_alias:
	.zero		0
	.zero		64


//--------------------- .nv.global                --------------------------
	.section	.nv.global,"aw",@nobits
.nv.global:
	.type		_ZN71_INTERNAL_5814cfec_35_flash_fwd_hdim96_bf16_paged_sm80_cu_f3e6f9ee_36584cute1_E,@object
	.size		_ZN71_INTERNAL_5814cfec_35_flash_fwd_hdim96_bf16_paged_sm80_cu_f3e6f9ee_36584cute1_E,(_ZN71_INTERNAL_5814cfec_35_flash_fwd_hdim96_bf16_paged_sm80_cu_f3e6f9ee_36584cuda3std3__45__cpo6cbeginE - _ZN71_INTERNAL_5814cfec_35_flash_fwd_hdim96_bf16_paged_sm80_cu_f3e6f9ee_36584cute1_E)
_ZN71_INTERNAL_5814cfec_35_flash_fwd_hdim96_bf16_paged_sm80_cu_f3e6f9ee_36584cute1_E:
	.zero		1
	.type		_ZN71_INTERNAL_5814cfec_35_flash_fwd_hdim96_bf16_paged_sm80_cu_f3e6f9ee_36584cuda3std3__45__cpo6cbeginE,@object
	.size		_ZN71_INTERNAL_5814cfec_35_flash_fwd_hdim96_bf16_paged_sm80_cu_f3e6f9ee_36584cuda3std3__45__cpo6cbeginE,(_ZN71_INTERNAL_5814cfec_35_flash_fwd_hdim96_bf16_paged_sm80_cu_f3e6f9ee_36584cuda3std3__48in_placeE - _ZN71_INTERNAL_5814cfec_35_flash_fwd_hdim96_bf16_paged_sm80_cu_f3e6f9ee_36584cuda3std3__45__cpo6cbeginE)
_ZN71_INTERNAL_5814cfec_35_flash_fwd_hdim96_bf16_paged_sm80_cu_f3e6f9ee_36584cuda3std3__45__cpo6cbeginE:
	.zero		1
	.type		_ZN71_INTERNAL_5814cfec_35_flash_fwd_hdim96_bf16_paged_sm80_cu_f3e6f9ee_36584cuda3std3__48in_placeE,@object
	.size		_ZN71_INTERNAL_5814cfec_35_flash_fwd_hdim96_bf16_paged_sm80_cu_f3e6f9ee_36584cuda3std3__48in_placeE,(_ZN71_INTERNAL_5814cfec_35_flash_fwd_hdim96_bf16_paged_sm80_cu_f3e6f9ee_36584cuda3std6ranges3__45__cpo9iter_moveE - _ZN71_INTERNAL_5814cfec_35_flash_fwd_hdim96_bf16_paged_sm80_cu_f3e6f9ee_36584cuda3std3__48in_placeE)
_ZN71_INTERNAL_5814cfec_35_flash_fwd_hdim96_bf16_paged_sm80_cu_f3e6f9ee_36584cuda3std3__48in_placeE:
	.zero		1
	.type		_ZN71_INTERNAL_5814cfec_35_flash_fwd_hdim96_bf16_paged_sm80_cu_f3e6f9ee_36584cuda3std6ranges3__45__cpo9iter_moveE,@object
	.size		_ZN71_INTERNAL_5814cfec_35_flash_fwd_hdim96_bf16_paged_sm80_cu_f3e6f9ee_36584cuda3std6ranges3__45__cpo9iter_moveE,(_ZN71_INTERNAL_5814cfec_35_flash_fwd_hdim96_bf16_paged_sm80_cu_f3e6f9ee_36584cuda3std3__45__cpo5beginE - _ZN71_INTERNAL_5814cfec_35_flash_fwd_hdim96_bf16_paged_sm80_cu_f3e6f9ee_36584cuda3std6ranges3__45__cpo9iter_moveE)
_ZN71_INTERNAL_5814cfec_35_flash_fwd_hdim96_bf16_paged_sm80_cu_f3e6f9ee_36584cuda3std6ranges3__45__cpo9iter_moveE:
	.zero		1
	.type		_ZN71_INTERNAL_5814cfec_35_flash_fwd_hdim96_bf16_paged_sm80_cu_f3e6f9ee_36584cuda3std3__45__cpo5beginE,@object
	.size		_ZN71_INTERNAL_5814cfec_35_flash_fwd_hdim96_bf16_paged_sm80_cu_f3e6f9ee_36584cuda3std3__45__cpo5beginE,(_ZN71_INTERNAL_5814cfec_35_flash_fwd_hdim96_bf16_paged_sm80_cu_f3e6f9ee_36584cuda3std3__473_GLOBAL__N__5814cfec_35_flash_fwd_hdim96_bf16_paged_sm80_cu_f3e6f9ee_36586ignoreE - _ZN71_INTERNAL_5814cfec_35_flash_fwd_hdim96_bf16_paged_sm80_cu_f3e6f9ee_36584cuda3std3__45__cpo5beginE)
_ZN71_INTERNAL_5814cfec_35_flash_fwd_hdim96_bf16_paged_sm80_cu_f3e6f9ee_36584cuda3std3__45__cpo5beginE:
	.zero		1
	.type		_ZN71_INTERNAL_5814cfec_35_flash_fwd_hdim96_bf16_paged_sm80_cu_f3e6f9ee_36584cuda3std3__473_GLOBAL__N__5814cfec_35_flash_fwd_hdim96_bf16_paged_sm80_cu_f3e6f9ee_36586ignoreE,@object
	.size		_ZN71_INTERNAL_5814cfec_35_flash_fwd_hdim96_bf16_paged_sm80_cu_f3e6f9ee_36584cuda3std3__473_GLOBAL__N__5814cfec_35_flash_fwd_hdim96_bf16_paged_sm80_cu_f3e6f9ee_36586ignoreE,(_ZN71_INTERNAL_5814cfec_35_flash_fwd_hdim96_bf16_paged_sm80_cu_f3e6f9ee_36584cute7productE - _ZN71_INTERNAL_5814cfec_35_flash_fwd_hdim96_bf16_paged_sm80_cu_f3e6f9ee_36584cuda3std3__473_GLOBAL__N__5814cfec_35_flash_fwd_hdim96_bf16_paged_sm80_cu_f3e6f9ee_36586ignoreE)
_ZN71_INTERNAL_5814cfec_35_flash_fwd_hdim96_bf16_paged_sm80_cu_f3e6f9ee_36584cuda3std3__473_GLOBAL__N__5814cfec_35_flash_fwd_hdim96_bf16_paged_sm80_cu_f3e6f9ee_36586ignoreE:
	.zero		1
	.type		_ZN71_INTERNAL_5814cfec_35_flash_fwd_hdim96_bf16_paged_sm80_cu_f3e6f9ee_36584cute7productE,@object
	.size		_ZN71_INTERNAL_5814cfec_35_flash_fwd_hdim96_bf16_paged_sm80_cu_f3e6f9ee_36584cute7productE,(_ZN71_INTERNAL_5814cfec_35_flash_fwd_hdim96_bf16_paged_sm80_cu_f3e6f9ee_36584cuda3std3__45__cpo3endE - _ZN71_INTERNAL_5814cfec_35_flash_fwd_hdim96_bf16_paged_sm80_cu_f3e6f9ee_36584cute7productE)
_ZN71_INTERNAL_5814cfec_35_flash_fwd_hdim96_bf16_paged_sm80_cu_f3e6f9ee_36584cute7productE:
	.zero		1
	.type		_ZN71_INTERNAL_5814cfec_35_flash_fwd_hdim96_bf16_paged_sm80_cu_f3e6f9ee_36584cuda3std3__45__cpo3endE,@object
	.size		_ZN71_INTERNAL_5814cfec_35_flash_fwd_hdim96_bf16_paged_sm80_cu_f3e6f9ee_36584cuda3std3__45__cpo3endE,(_ZN71_INTERNAL_5814cfec_35_flash_fwd_hdim96_bf16_paged_sm80_cu_f3e6f9ee_36584cuda3std3__419piecewise_constructE - _ZN71_INTERNAL_5814cfec_35_flash_fwd_hdim96_bf16_paged_sm80_cu_f3e6f9ee_36584cuda3std3__45__cpo3endE)
_ZN71_INTERNAL_5814cfec_35_flash_fwd_hdim96_bf16_paged_sm80_cu_f3e6f9ee_36584cuda3std3__45__cpo3endE:
	.zero		1
	.type		_ZN71_INTERNAL_5814cfec_35_flash_fwd_hdim96_bf16_paged_sm80_cu_f3e6f9ee_36584cuda3std3__419piecewise_constructE,@object
	.size		_ZN71_INTERNAL_5814cfec_35_flash_fwd_hdim96_bf16_paged_sm80_cu_f3e6f9ee_36584cuda3std3__419piecewise_constructE,(_ZN71_INTERNAL_5814cfec_35_flash_fwd_hdim96_bf16_paged_sm80_cu_f3e6f9ee_36584cuda3std3__45__cpo4cendE - _ZN71_INTERNAL_5814cfec_35_flash_fwd_hdim96_bf16_paged_sm80_cu_f3e6f9ee_36584cuda3std3__419piecewise_constructE)
_ZN71_INTERNAL_5814cfec_35_flash_fwd_hdim96_bf16_paged_sm80_cu_f3e6f9ee_36584cuda3std3__419piecewise_constructE:
	.zero		1
	.type		_ZN71_INTERNAL_5814cfec_35_flash_fwd_hdim96_bf16_paged_sm80_cu_f3e6f9ee_36584cuda3std3__45__cpo4cendE,@object
	.size		_ZN71_INTERNAL_5814cfec_35_flash_fwd_hdim96_bf16_paged_sm80_cu_f3e6f9ee_36584cuda3std3__45__cpo4cendE,(_ZN71_INTERNAL_5814cfec_35_flash_fwd_hdim96_bf16_paged_sm80_cu_f3e6f9ee_36584cuda3std6ranges3__45__cpo4swapE - _ZN71_INTERNAL_5814cfec_35_flash_fwd_hdim96_bf16_paged_sm80_cu_f3e6f9ee_36584cuda3std3__45__cpo4cendE)
_ZN71_INTERNAL_5814cfec_35_flash_fwd_hdim96_bf16_paged_sm80_cu_f3e6f9ee_36584cuda3std3__45__cpo4cendE:
	.zero		1
	.type		_ZN71_INTERNAL_5814cfec_35_flash_fwd_hdim96_bf16_paged_sm80_cu_f3e6f9ee_36584cuda3std6ranges3__45__cpo4swapE,@object
	.size		_ZN71_INTERNAL_5814cfec_35_flash_fwd_hdim96_bf16_paged_sm80_cu_f3e6f9ee_36584cuda3std6ranges3__45__cpo4swapE,(.L_7 - _ZN71_INTERNAL_5814cfec_35_flash_fwd_hdim96_bf16_paged_sm80_cu_f3e6f9ee_36584cuda3std6ranges3__45__cpo4swapE)
_ZN71_INTERNAL_5814cfec_35_flash_fwd_hdim96_bf16_paged_sm80_cu_f3e6f9ee_36584cuda3std6ranges3__45__cpo4swapE:
	.zero		1
.L_7:


//--------------------- .nv.constant0._ZN7cutlass13device_kernelIN5flash19enable_sm80_to_sm89INS1_16FlashAttnFwdSm80INS1_25CollectiveMainloopFwdSm80ILi4ELi1ELb0EN4cute5tupleIJNS5_1CILi128EEENS7_ILi64EEENS7_ILi96EEEEEELi96ENS_10bfloat16_tEfNS_4arch4Sm80ELb0ELb0ELb0ELb0ELb1ELb0ELb1ELb0EEENS1_21CollectiveEpilogueFwdINS6_IJS8_SA_S9_EEENS6_IJNS7_ILi1EEESI_SI_EEESC_SE_Li128ELb0ELb1ELb0ELb0EEENS1_19SingleTileSchedulerILb0ELb0ELb1ELi128EEEEEEEEEvNT_6ParamsE --------------------------
	.section	.nv.constant0._ZN7cutlass13device_kernelIN5flash19enable_sm80_to_sm89INS1_16FlashAttnFwdSm80INS1_25CollectiveMainloopFwdSm80ILi4ELi1ELb0EN4cute5tupleIJNS5_1CILi128EEENS7_ILi64EEENS7_ILi96EEEEEELi96ENS_10bfloat16_tEfNS_4arch4Sm80ELb0ELb0ELb0ELb0ELb1ELb0ELb1ELb0EEENS1_21CollectiveEpilogueFwdINS6_IJS8_SA_S9_EEENS6_IJNS7_ILi1EEESI_SI_EEESC_SE_Li128ELb0ELb1ELb0ELb0EEENS1_19SingleTileSchedulerILb0ELb0ELb1ELi128EEEEEEEEEvNT_6ParamsE,"a",@progbits
	.sectionflags	@""
	.align	4
.nv.constant0._ZN7cutlass13device_kernelIN5flash19enable_sm80_to_sm89INS1_16FlashAttnFwdSm80INS1_25CollectiveMainloopFwdSm80ILi4ELi1ELb0EN4cute5tupleIJNS5_1CILi128EEENS7_ILi64EEENS7_ILi96EEEEEELi96ENS_10bfloat16_tEfNS_4arch4Sm80ELb0ELb0ELb0ELb0ELb1ELb0ELb1ELb0EEENS1_21CollectiveEpilogueFwdINS6_IJS8_SA_S9_EEENS6_IJNS7_ILi1EEESI_SI_EEESC_SE_Li128ELb0ELb1ELb0ELb0EEENS1_19SingleTileSchedulerILb0ELb0ELb1ELi128EEEEEEEEEvNT_6ParamsE:
	.zero		1944


//--------------------- .nv.constant0._ZN7cutlass13device_kernelIN5flash19enable_sm80_to_sm89INS1_16FlashAttnFwdSm80INS1_25CollectiveMainloopFwdSm80ILi4ELi1ELb0EN4cute5tupleIJNS5_1CILi128EEENS7_ILi64EEENS7_ILi96EEEEEELi96ENS_10bfloat16_tEfNS_4arch4Sm80ELb0ELb0ELb0ELb1ELb1ELb0ELb1ELb0EEENS1_21CollectiveEpilogueFwdINS6_IJS8_SA_S9_EEENS6_IJNS7_ILi1EEESI_SI_EEESC_SE_Li128ELb1ELb1ELb0ELb0EEENS1_19SingleTileSchedulerILb1ELb0ELb1ELi128EEEEEEEEEvNT_6ParamsE --------------------------
	.section	.nv.constant0._ZN7cutlass13device_kernelIN5flash19enable_sm80_to_sm89INS1_16FlashAttnFwdSm80INS1_25CollectiveMainloopFwdSm80ILi4ELi1ELb0EN4cute5tupleIJNS5_1CILi128EEENS7_ILi64EEENS7_ILi96EEEEEELi96ENS_10bfloat16_tEfNS_4arch4Sm80ELb0ELb0ELb0ELb1ELb1ELb0ELb1ELb0EEENS1_21CollectiveEpilogueFwdINS6_IJS8_SA_S9_EEENS6_IJNS7_ILi1EEESI_SI_EEESC_SE_Li128ELb1ELb1ELb0ELb0EEENS1_19SingleTileSchedulerILb1ELb0ELb1ELi128EEEEEEEEEvNT_6ParamsE,"a",@progbits
	.sectionflags	@""
	.align	4
.nv.constant0._ZN7cutlass13device_kernelIN5flash19enable_sm80_to_sm89INS1_16FlashAttnFwdSm80INS1_25CollectiveMainloopFwdSm80ILi4ELi1ELb0EN4cute5tupleIJNS5_1CILi128EEENS7_ILi64EEENS7_ILi96EEEEEELi96ENS_10bfloat16_tEfNS_4arch4Sm80ELb0ELb0ELb0ELb1ELb1ELb0ELb1ELb0EEENS1_21CollectiveEpilogueFwdINS6_IJS8_SA_S9_EEENS6_IJNS7_ILi1EEESI_SI_EEESC_SE_Li128ELb1ELb1ELb0ELb0EEENS1_19SingleTileSchedulerILb1ELb0ELb1ELi128EEEEEEEEEvNT_6ParamsE:
	.zero		1944


//--------------------- .nv.constant0._ZN7cutlass13device_kernelIN5flash19enable_sm80_to_sm89INS1_16FlashAttnFwdSm80INS1_25CollectiveMainloopFwdSm80ILi4ELi1ELb0EN4cute5tupleIJNS5_1CILi128EEENS7_ILi64EEENS7_ILi96EEEEEELi96ENS_10bfloat16_tEfNS_4arch4Sm80ELb0ELb0ELb0ELb1ELb1ELb1ELb1ELb0EEENS1_21CollectiveEpilogueFwdINS6_IJS8_SA_S9_EEENS6_IJNS7_ILi1EEESI_SI_EEESC_SE_Li128ELb1ELb1ELb0ELb0EEENS1_19SingleTileSchedulerILb1ELb0ELb1ELi128EEEEEEEEEvNT_6ParamsE --------------------------
	.section	.nv.constant0._ZN7cutlass13device_kernelIN5flash19enable_sm80_to_sm89INS1_16FlashAttnFwdSm80INS1_25CollectiveMainloopFwdSm80ILi4ELi1ELb0EN4cute5tupleIJNS5_1CILi128EEENS7_ILi64EEENS7_ILi96EEEEEELi96ENS_10bfloat16_tEfNS_4arch4Sm80ELb0ELb0ELb0ELb1ELb1ELb1ELb1ELb0EEENS1_21CollectiveEpilogueFwdINS6_IJS8_SA_S9_EEENS6_IJNS7_ILi1EEESI_SI_EEESC_SE_Li128ELb1ELb1ELb0ELb0EEENS1_19SingleTileSchedulerILb1ELb0ELb1ELi128EEEEEEEEEvNT_6ParamsE,"a",@progbits
	.sectionflags	@""
	.align	4
.nv.constant0._ZN7cutlass13device_kernelIN5flash19enable_sm80_to_sm89INS1_16FlashAttnFwdSm80INS1_25CollectiveMainloopFwdSm80ILi4ELi1ELb0EN4cute5tupleIJNS5_1CILi128EEENS7_ILi64EEENS7_ILi96EEEEEELi96ENS_10bfloat16_tEfNS_4arch4Sm80ELb0ELb0ELb0ELb1ELb1ELb1ELb1ELb0EEENS1_21CollectiveEpilogueFwdINS6_IJS8_SA_S9_EEENS6_IJNS7_ILi1EEESI_SI_EEESC_SE_Li128ELb1ELb1ELb0ELb0EEENS1_19SingleTileSchedulerILb1ELb0ELb1ELi128EEEEEEEEEvNT_6ParamsE:
	.zero		1944


//--------------------- .nv.constant0._ZN7cutlass13device_kernelIN5flash19enable_sm80_to_sm89INS1_16FlashAttnFwdSm80INS1_25CollectiveMainloopFwdSm80ILi4ELi1ELb0EN4cute5tupleIJNS5_1CILi128EEENS7_ILi48EEENS7_ILi96EEEEEELi96ENS_10bfloat16_tEfNS_4arch4Sm80ELb0ELb1ELb0ELb0ELb1ELb0ELb1ELb0EEENS1_21CollectiveEpilogueFwdINS6_IJS8_SA_S9_EEENS6_IJNS7_ILi1EEESI_SI_EEESC_SE_Li128ELb0ELb1ELb0ELb0EEENS1_19SingleTileSchedulerILb0ELb0ELb1ELi128EEEEEEEEEvNT_6ParamsE --------------------------
	.section	.nv.constant0._ZN7cutlass13device_kernelIN5flash19enable_sm80_to_sm89INS1_16FlashAttnFwdSm80INS1_25CollectiveMainloopFwdSm80ILi4ELi1ELb0EN4cute5tupleIJNS5_1CILi128EEENS7_ILi48EEENS7_ILi96EEEEEELi96ENS_10bfloat16_tEfNS_4arch4Sm80ELb0ELb1ELb0ELb0ELb1ELb0ELb1ELb0EEENS1_21CollectiveEpilogueFwdINS6_IJS8_SA_S9_EEENS6_IJNS7_ILi1EEESI_SI_EEESC_SE_Li128ELb0ELb1ELb0ELb0EEENS1_19SingleTileSchedulerILb0ELb0ELb1ELi128EEEEEEEEEvNT_6ParamsE,"a",@progbits
	.sectionflags	@""
	.align	4
.nv.constant0._ZN7cutlass13device_kernelIN5flash19enable_sm80_to_sm89INS1_16FlashAttnFwdSm80INS1_25CollectiveMainloopFwdSm80ILi4ELi1ELb0EN4cute5tupleIJNS5_1CILi128EEENS7_ILi48EEENS7_ILi96EEEEEELi96ENS_10bfloat16_tEfNS_4arch4Sm80ELb0ELb1ELb0ELb0ELb1ELb0ELb1ELb0EEENS1_21CollectiveEpilogueFwdINS6_IJS8_SA_S9_EEENS6_IJNS7_ILi1EEESI_SI_EEESC_SE_Li128ELb0ELb1ELb0ELb0EEENS1_19SingleTileSchedulerILb0ELb0ELb1ELi128EEEEEEEEEvNT_6ParamsE:
	.zero		1944


//--------------------- .nv.constant0._ZN7cutlass13device_kernelIN5flash19enable_sm80_to_sm89INS1_16FlashAttnFwdSm80INS1_25CollectiveMainloopFwdSm80ILi4ELi1ELb0EN4cute5tupleIJNS5_1CILi128EEENS7_ILi48EEENS7_ILi96EEEEEELi96ENS_10bfloat16_tEfNS_4arch4Sm80ELb0ELb1ELb0ELb1ELb1ELb0ELb1ELb0EEENS1_21CollectiveEpilogueFwdINS6_IJS8_SA_S9_EEENS6_IJNS7_ILi1EEESI_SI_EEESC_SE_Li128ELb1ELb1ELb0ELb0EEENS1_19SingleTileSchedulerILb1ELb0ELb1ELi128EEEEEEEEEvNT_6ParamsE --------------------------
	.section	.nv.constant0._ZN7cutlass13device_kernelIN5flash19enable_sm80_to_sm89INS1_16FlashAttnFwdSm80INS1_25CollectiveMainloopFwdSm80ILi4ELi1ELb0EN4cute5tupleIJNS5_1CILi128EEENS7_ILi48EEENS7_ILi96EEEEEELi96ENS_10bfloat16_tEfNS_4arch4Sm80ELb0ELb1ELb0ELb1ELb1ELb0ELb1ELb0EEENS1_21CollectiveEpilogueFwdINS6_IJS8_SA_S9_EEENS6_IJNS7_ILi1EEESI_SI_EEESC_SE_Li128ELb1ELb1ELb0ELb0EEENS1_19SingleTileSchedulerILb1ELb0ELb1ELi128EEEEEEEEEvNT_6ParamsE,"a",@progbits
	.sectionflags	@""
	.align	4
.nv.constant0._ZN7cutlass13device_kernelIN5flash19enable_sm80_to_sm89INS1_16FlashAttnFwdSm80INS1_25CollectiveMainloopFwdSm80ILi4ELi1ELb0EN4cute5tupleIJNS5_1CILi128EEENS7_ILi48EEENS7_ILi96EEEEEELi96ENS_10bfloat16_tEfNS_4arch4Sm80ELb0ELb1ELb0ELb1ELb1ELb0ELb1ELb0EEENS1_21CollectiveEpilogueFwdINS6_IJS8_SA_S9_EEENS6_IJNS7_ILi1EEESI_SI_EEESC_SE_Li128ELb1ELb1ELb0ELb0EEENS1_19SingleTileSchedulerILb1ELb0ELb1ELi128EEEEEEEEEvNT_6ParamsE:
	.zero		1944


//--------------------- .nv.constant0._ZN7cutlass13device_kernelIN5flash19enable_sm80_to_sm89INS1_16FlashAttnFwdSm80INS1_25CollectiveMainloopFwdSm80ILi4ELi1ELb0EN4cute5tupleIJNS5_1CILi128EEENS7_ILi48EEENS7_ILi96EEEEEELi96ENS_10bfloat16_tEfNS_4arch4Sm80ELb0ELb1ELb0ELb1ELb1ELb1ELb1ELb0EEENS1_21CollectiveEpilogueFwdINS6_IJS8_SA_S9_EEENS6_IJNS7_ILi1EEESI_SI_EEESC_SE_Li128ELb1ELb1ELb0ELb0EEENS1_19SingleTileSchedulerILb1ELb0ELb1ELi128EEEEEEEEEvNT_6ParamsE --------------------------
	.section	.nv.constant0._ZN7cutlass13device_kernelIN5flash19enable_sm80_to_sm89INS1_16FlashAttnFwdSm80INS1_25CollectiveMainloopFwdSm80ILi4ELi1ELb0EN4cute5tupleIJNS5_1CILi128EEENS7_ILi48EEENS7_ILi96EEEEEELi96ENS_10bfloat16_tEfNS_4arch4Sm80ELb0ELb1ELb0ELb1ELb1ELb1ELb1ELb0EEENS1_21CollectiveEpilogueFwdINS6_IJS8_SA_S9_EEENS6_IJNS7_ILi1EEESI_SI_EEESC_SE_Li128ELb1ELb1ELb0ELb0EEENS1_19SingleTileSchedulerILb1ELb0ELb1ELi128EEEEEEEEEvNT_6ParamsE,"a",@progbits
	.sectionflags	@""
	.align	4
.nv.constant0._ZN7cutlass13device_kernelIN5flash19enable_sm80_to_sm89INS1_16FlashAttnFwdSm80INS1_25CollectiveMainloopFwdSm80ILi4ELi1ELb0EN4cute5tupleIJNS5_1CILi128EEENS7_ILi48EEENS7_ILi96EEEEEELi96ENS_10bfloat16_tEfNS_4arch4Sm80ELb0ELb1ELb0ELb1ELb1ELb1ELb1ELb0EEENS1_21CollectiveEpilogueFwdINS6_IJS8_SA_S9_EEENS6_IJNS7_ILi1EEESI_SI_EEESC_SE_Li128ELb1ELb1ELb0ELb0EEENS1_19SingleTileSchedulerILb1ELb0ELb1ELi128EEEEEEEEEvNT_6ParamsE:
	.zero		1944


//--------------------- .nv.constant0._ZN7cutlass13device_kernelIN5flash19enable_sm80_to_sm89INS1_16FlashAttnFwdSm80INS1_25CollectiveMainloopFwdSm80ILi4ELi1ELb0EN4cute5tupleIJNS5_1CILi128EEENS7_ILi64EEENS7_ILi96EEEEEELi96ENS_10bfloat16_tEfNS_4arch4Sm80ELb1ELb0ELb0ELb0ELb1ELb0ELb1ELb0EEENS1_21CollectiveEpilogueFwdINS6_IJS8_SA_S9_EEENS6_IJNS7_ILi1EEESI_SI_EEESC_SE_Li128ELb0ELb1ELb0ELb0EEENS1_30DynamicPersistentTileSchedulerILi128ELi128ELb0ELb1ELb0EEEEEEEEEvNT_6ParamsE --------------------------
	.section	.nv.constant0._ZN7cutlass13device_kernelIN5flash19enable_sm80_to_sm89INS1_16FlashAttnFwdSm80INS1_25CollectiveMainloopFwdSm80ILi4ELi1ELb0EN4cute5tupleIJNS5_1CILi128EEENS7_ILi64EEENS7_ILi96EEEEEELi96ENS_10bfloat16_tEfNS_4arch4Sm80ELb1ELb0ELb0ELb0ELb1ELb0ELb1ELb0EEENS1_21CollectiveEpilogueFwdINS6_IJS8_SA_S9_EEENS6_IJNS7_ILi1EEESI_SI_EEESC_SE_Li128ELb0ELb1ELb0ELb0EEENS1_30DynamicPersistentTileSchedulerILi128ELi128ELb0ELb1ELb0EEEEEEEEEvNT_6ParamsE,"a",@progbits
	.sectionflags	@""
	.align	4
.nv.constant0._ZN7cutlass13device_kernelIN5flash19enable_sm80_to_sm89INS1_16FlashAttnFwdSm80INS1_25CollectiveMainloopFwdSm80ILi4ELi1ELb0EN4cute5tupleIJNS5_1CILi128EEENS7_ILi64EEENS7_ILi96EEEEEELi96ENS_10bfloat16_tEfNS_4arch4Sm80ELb1ELb0ELb0ELb0ELb1ELb0ELb1ELb0EEENS1_21CollectiveEpilogueFwdINS6_IJS8_SA_S9_EEENS6_IJNS7_ILi1EEESI_SI_EEESC_SE_Li128ELb0ELb1ELb0ELb0EEENS1_30DynamicPersistentTileSchedulerILi128ELi128ELb0ELb1ELb0EEEEEEEEEvNT_6ParamsE:
	.zero		1960


//--------------------- .nv.constant0._ZN7cutlass13device_kernelIN5flash19enable_sm80_to_sm89INS1_16FlashAttnFwdSm80INS1_25CollectiveMainloopFwdSm80ILi4ELi1ELb0EN4cute5tupleIJNS5_1CILi128EEENS7_ILi64EEENS7_ILi96EEEEEELi96ENS_10bfloat16_tEfNS_4arch4Sm80ELb1ELb0ELb0ELb1ELb1ELb0ELb1ELb0EEENS1_21CollectiveEpilogueFwdINS6_IJS8_SA_S9_EEENS6_IJNS7_ILi1EEESI_SI_EEESC_SE_Li128ELb1ELb1ELb0ELb0EEENS1_19SingleTileSchedulerILb1ELb0ELb1ELi128EEEEEEEEEvNT_6ParamsE --------------------------
	.section	.nv.constant0._ZN7cutlass13device_kernelIN5flash19enable_sm80_to_sm89INS1_16FlashAttnFwdSm80INS1_25CollectiveMainloopFwdSm80ILi4ELi1ELb0EN4cute5tupleIJNS5_1CILi128EEENS7_ILi64EEENS7_ILi96EEEEEELi96ENS_10bfloat16_tEfNS_4arch4Sm80ELb1ELb0ELb0ELb1ELb1ELb0ELb1ELb0EEENS1_21CollectiveEpilogueFwdINS6_IJS8_SA_S9_EEENS6_IJNS7_ILi1EEESI_SI_EEESC_SE_Li128ELb1ELb1ELb0ELb0EEENS1_19SingleTileSchedulerILb1ELb0ELb1ELi128EEEEEEEEEvNT_6ParamsE,"a",@progbits
	.sectionflags	@""
	.align	4
.nv.constant0._ZN7cutlass13device_kernelIN5flash19enable_sm80_to_sm89INS1_16FlashAttnFwdSm80INS1_25CollectiveMainloopFwdSm80ILi4ELi1ELb0EN4cute5tupleIJNS5_1CILi128EEENS7_ILi64EEENS7_ILi96EEEEEELi96ENS_10bfloat16_tEfNS_4arch4Sm80ELb1ELb0ELb0ELb1ELb1ELb0ELb1ELb0EEENS1_21CollectiveEpilogueFwdINS6_IJS8_SA_S9_EEENS6_IJNS7_ILi1EEESI_SI_EEESC_SE_Li128ELb1ELb1ELb0ELb0EEENS1_19SingleTileSchedulerILb1ELb0ELb1ELi128EEEEEEEEEvNT_6ParamsE:
	.zero		1944


//--------------------- .nv.constant0._ZN7cutlass13device_kernelIN5flash19enable_sm80_to_sm89INS1_16FlashAttnFwdSm80INS1_25CollectiveMainloopFwdSm80ILi4ELi1ELb0EN4cute5tupleIJNS5_1CILi128EEENS7_ILi64EEENS7_ILi96EEEEEELi96ENS_10bfloat16_tEfNS_4arch4Sm80ELb1ELb0ELb0ELb1ELb1ELb1ELb1ELb0EEENS1_21CollectiveEpilogueFwdINS6_IJS8_SA_S9_EEENS6_IJNS7_ILi1EEESI_SI_EEESC_SE_Li128ELb1ELb1ELb0ELb0EEENS1_19SingleTileSchedulerILb1ELb0ELb1ELi128EEEEEEEEEvNT_6ParamsE --------------------------
	.section	.nv.constant0._ZN7cutlass13device_kernelIN5flash19enable_sm80_to_sm89INS1_16FlashAttnFwdSm80INS1_25CollectiveMainloopFwdSm80ILi4ELi1ELb0EN4cute5tupleIJNS5_1CILi128EEENS7_ILi64EEENS7_ILi96EEEEEELi96ENS_10bfloat16_tEfNS_4arch4Sm80ELb1ELb0ELb0ELb1ELb1ELb1ELb1ELb0EEENS1_21CollectiveEpilogueFwdINS6_IJS8_SA_S9_EEENS6_IJNS7_ILi1EEESI_SI_EEESC_SE_Li128ELb1ELb1ELb0ELb0EEENS1_19SingleTileSchedulerILb1ELb0ELb1ELi128EEEEEEEEEvNT_6ParamsE,"a",@progbits
	.sectionflags	@""
	.align	4
.nv.constant0._ZN7cutlass13device_kernelIN5flash19enable_sm80_to_sm89INS1_16FlashAttnFwdSm80INS1_25CollectiveMainloopFwdSm80ILi4ELi1ELb0EN4cute5tupleIJNS5_1CILi128EEENS7_ILi64EEENS7_ILi96EEEEEELi96ENS_10bfloat16_tEfNS_4arch4Sm80ELb1ELb0ELb0ELb1ELb1ELb1ELb1ELb0EEENS1_21CollectiveEpilogueFwdINS6_IJS8_SA_S9_EEENS6_IJNS7_ILi1EEESI_SI_EEESC_SE_Li128ELb1ELb1ELb0ELb0EEENS1_19SingleTileSchedulerILb1ELb0ELb1ELi128EEEEEEEEEvNT_6ParamsE:
	.zero		1944


//--------------------- SYMBOLS --------------------------

	.type		.nv.reservedSmem.offset0,@object
	.size		.nv.reservedSmem.offset0,0x4
